//
// Generated by NVIDIA NVVM Compiler
//
// Compiler Build ID: CL-36424714
// Cuda compilation tools, release 13.0, V13.0.88
// Based on NVVM 20.0.0
//

.version 9.0
.target sm_100
.address_size 64

	// .globl	_Z11sat_Kernel1PiS_i

.visible .entry _Z11sat_Kernel1PiS_i(
	.param .u64 .ptr .align 1 _Z11sat_Kernel1PiS_i_param_0,
	.param .u64 .ptr .align 1 _Z11sat_Kernel1PiS_i_param_1,
	.param .u32 _Z11sat_Kernel1PiS_i_param_2
)
{
	.local .align 4 .b8 	__local_depot0[100];
	.reg .b64 	%SP;
	.reg .b64 	%SPL;
	.reg .pred 	%p<8>;
	.reg .b32 	%r<77>;
	.reg .b64 	%rd<25>;

	mov.u64 	%SPL, __local_depot0;
	ld.param.u64 	%rd7, [_Z11sat_Kernel1PiS_i_param_0];
	ld.param.u64 	%rd8, [_Z11sat_Kernel1PiS_i_param_1];
	ld.param.u32 	%r8, [_Z11sat_Kernel1PiS_i_param_2];
	cvta.to.global.u64 	%rd1, %rd7;
	cvta.to.global.u64 	%rd9, %rd8;
	add.u64 	%rd2, %SPL, 0;
	mov.u32 	%r9, %ctaid.x;
	mov.u32 	%r10, %ntid.x;
	mov.u32 	%r11, %tid.x;
	mad.lo.s32 	%r1, %r9, %r10, %r11;
	mul.wide.u32 	%rd11, %r1, 4;
	add.s64 	%rd3, %rd9, %rd11;
	mov.b32 	%r12, 1;
	st.global.u32 	[%rd3], %r12;
	mul.hi.s32 	%r13, %r1, 1431655766;
	shr.u32 	%r14, %r13, 31;
	add.s32 	%r2, %r13, %r14;
	mul.hi.s32 	%r15, %r1, 424194301;
	shr.u32 	%r16, %r15, 31;
	shr.s32 	%r17, %r15, 3;
	add.s32 	%r18, %r17, %r16;
	mul.hi.s32 	%r19, %r18, 1431655766;
	shr.u32 	%r20, %r19, 31;
	add.s32 	%r21, %r19, %r20;
	mul.lo.s32 	%r22, %r21, 3;
	sub.s32 	%r23, %r18, %r22;
	mov.b32 	%r24, 2;
	st.local.u32 	[%rd2], %r24;
	st.local.u32 	[%rd2+4], %r24;
	st.local.u32 	[%rd2+8], %r24;
	st.local.u32 	[%rd2+12], %r24;
	st.local.u32 	[%rd2+16], %r24;
	st.local.u32 	[%rd2+20], %r24;
	st.local.u32 	[%rd2+24], %r24;
	st.local.u32 	[%rd2+28], %r24;
	st.local.u32 	[%rd2+32], %r24;
	st.local.u32 	[%rd2+36], %r24;
	st.local.u32 	[%rd2+40], %r24;
	st.local.u32 	[%rd2+44], %r24;
	st.local.u32 	[%rd2+48], %r24;
	st.local.u32 	[%rd2+52], %r24;
	st.local.u32 	[%rd2+56], %r24;
	st.local.u32 	[%rd2+60], %r24;
	st.local.u32 	[%rd2+64], %r24;
	st.local.u32 	[%rd2+68], %r24;
	st.local.u32 	[%rd2+72], %r24;
	st.local.u32 	[%rd2+76], %r24;
	st.local.u32 	[%rd2+80], %r24;
	st.local.u32 	[%rd2+84], %r24;
	st.local.u32 	[%rd2+88], %r24;
	st.local.u32 	[%rd2+92], %r24;
	st.local.u32 	[%rd2+96], %r24;
	mul.lo.s32 	%r25, %r8, 5;
	add.s32 	%r26, %r25, 3;
	max.s32 	%r27, %r25, %r26;
	sub.s32 	%r28, %r27, %r25;
	add.s32 	%r3, %r28, 1;
	mul.lo.s32 	%r4, %r8, 30;
	shl.b32 	%r29, %r23, 1;
	add.s32 	%r30, %r29, %r4;
	mul.wide.s32 	%rd12, %r30, 4;
	add.s64 	%rd13, %rd1, %rd12;
	ld.global.u32 	%r31, [%rd13];
	ld.global.u32 	%r5, [%rd13+4];
	mul.wide.s32 	%rd14, %r31, 4;
	add.s64 	%rd4, %rd2, %rd14;
	ld.local.u32 	%r32, [%rd4];
	add.s32 	%r33, %r32, %r5;
	setp.ne.s32 	%p1, %r33, 1;
	@%p1 bra 	$L__BB0_2;
$L__BB0_1:
	mov.b32 	%r76, 0;
	st.global.u32 	[%rd3], %r76;
	bra.uni 	$L__BB0_8;
$L__BB0_2:
	st.local.u32 	[%rd4], %r5;
	setp.eq.s32 	%p2, %r3, 1;
	@%p2 bra 	$L__BB0_8;
	mul.hi.s32 	%r34, %r1, 1272582903;
	shr.u32 	%r35, %r34, 31;
	shr.s32 	%r36, %r34, 3;
	add.s32 	%r37, %r36, %r35;
	mul.hi.s32 	%r38, %r37, 1431655766;
	shr.u32 	%r39, %r38, 31;
	add.s32 	%r40, %r38, %r39;
	mul.lo.s32 	%r41, %r40, 3;
	sub.s32 	%r42, %r37, %r41;
	shl.b32 	%r43, %r42, 1;
	add.s32 	%r44, %r4, %r43;
	add.s32 	%r45, %r44, 6;
	mul.wide.s32 	%rd15, %r45, 4;
	add.s64 	%rd16, %rd1, %rd15;
	ld.global.u32 	%r46, [%rd16];
	ld.global.u32 	%r6, [%rd16+4];
	mul.wide.s32 	%rd17, %r46, 4;
	add.s64 	%rd5, %rd2, %rd17;
	ld.local.u32 	%r47, [%rd5];
	add.s32 	%r48, %r47, %r6;
	setp.eq.s32 	%p3, %r48, 1;
	@%p3 bra 	$L__BB0_1;
	st.local.u32 	[%rd5], %r6;
	setp.eq.s32 	%p4, %r3, 2;
	@%p4 bra 	$L__BB0_8;
	mul.hi.s32 	%r49, %r1, 954437177;
	shr.u32 	%r50, %r49, 31;
	shr.s32 	%r51, %r49, 1;
	add.s32 	%r52, %r51, %r50;
	mul.hi.s32 	%r53, %r52, 1431655766;
	shr.u32 	%r54, %r53, 31;
	add.s32 	%r55, %r53, %r54;
	mul.lo.s32 	%r56, %r55, 3;
	sub.s32 	%r57, %r52, %r56;
	shl.b32 	%r58, %r57, 1;
	add.s32 	%r59, %r4, %r58;
	add.s32 	%r60, %r59, 12;
	mul.wide.s32 	%rd18, %r60, 4;
	add.s64 	%rd19, %rd1, %rd18;
	ld.global.u32 	%r61, [%rd19];
	ld.global.u32 	%r7, [%rd19+4];
	mul.wide.s32 	%rd20, %r61, 4;
	add.s64 	%rd6, %rd2, %rd20;
	ld.local.u32 	%r62, [%rd6];
	add.s32 	%r63, %r62, %r7;
	setp.eq.s32 	%p5, %r63, 1;
	@%p5 bra 	$L__BB0_1;
	st.local.u32 	[%rd6], %r7;
	setp.eq.s32 	%p6, %r3, 3;
	@%p6 bra 	$L__BB0_8;
	mul.hi.s32 	%r64, %r2, 1431655766;
	shr.u32 	%r65, %r64, 31;
	add.s32 	%r66, %r64, %r65;
	mul.lo.s32 	%r67, %r66, 3;
	sub.s32 	%r68, %r2, %r67;
	shl.b32 	%r69, %r68, 1;
	add.s32 	%r70, %r4, %r69;
	add.s32 	%r71, %r70, 18;
	mul.wide.s32 	%rd21, %r71, 4;
	add.s64 	%rd22, %rd1, %rd21;
	ld.global.u32 	%r72, [%rd22];
	ld.global.u32 	%r73, [%rd22+4];
	mul.wide.s32 	%rd23, %r72, 4;
	add.s64 	%rd24, %rd2, %rd23;
	ld.local.u32 	%r74, [%rd24];
	add.s32 	%r75, %r74, %r73;
	setp.eq.s32 	%p7, %r75, 1;
	@%p7 bra 	$L__BB0_1;
$L__BB0_8:
	bar.sync 	0;
	ret;

}
	// .globl	_Z11sat_Kernel2PiS_S_S_
.visible .entry _Z11sat_Kernel2PiS_S_S_(
	.param .u64 .ptr .align 1 _Z11sat_Kernel2PiS_S_S__param_0,
	.param .u64 .ptr .align 1 _Z11sat_Kernel2PiS_S_S__param_1,
	.param .u64 .ptr .align 1 _Z11sat_Kernel2PiS_S_S__param_2,
	.param .u64 .ptr .align 1 _Z11sat_Kernel2PiS_S_S__param_3
)
{
	.local .align 4 .b8 	__local_depot1[100];
	.reg .b64 	%SP;
	.reg .b64 	%SPL;
	.reg .pred 	%p<26>;
	.reg .b32 	%r<160>;
	.reg .b64 	%rd<31>;

	mov.u64 	%SPL, __local_depot1;
	ld.param.u64 	%rd4, [_Z11sat_Kernel2PiS_S_S__param_0];
	ld.param.u64 	%rd5, [_Z11sat_Kernel2PiS_S_S__param_1];
	ld.param.u64 	%rd6, [_Z11sat_Kernel2PiS_S_S__param_2];
	ld.param.u64 	%rd3, [_Z11sat_Kernel2PiS_S_S__param_3];
	cvta.to.global.u64 	%rd1, %rd6;
	cvta.to.global.u64 	%rd7, %rd4;
	cvta.to.global.u64 	%rd8, %rd5;
	add.u64 	%rd2, %SPL, 0;
	mov.u32 	%r28, %ctaid.x;
	mov.u32 	%r29, %ntid.x;
	mov.u32 	%r30, %tid.x;
	mad.lo.s32 	%r1, %r28, %r29, %r30;
	mul.wide.u32 	%rd10, %r1, 4;
	add.s64 	%rd11, %rd8, %rd10;
	ld.global.u32 	%r31, [%rd11];
	mul.hi.s32 	%r32, %r31, 1431655766;
	shr.u32 	%r33, %r32, 31;
	add.s32 	%r34, %r32, %r33;
	mul.hi.s32 	%r35, %r34, 1431655766;
	shr.u32 	%r36, %r35, 31;
	add.s32 	%r37, %r35, %r36;
	mul.lo.s32 	%r38, %r37, 3;
	sub.s32 	%r39, %r34, %r38;
	mul.hi.s32 	%r40, %r31, 954437177;
	shr.u32 	%r41, %r40, 31;
	shr.s32 	%r42, %r40, 1;
	add.s32 	%r43, %r42, %r41;
	mul.hi.s32 	%r44, %r43, 1431655766;
	shr.u32 	%r45, %r44, 31;
	add.s32 	%r46, %r44, %r45;
	mul.lo.s32 	%r47, %r46, 3;
	sub.s32 	%r48, %r43, %r47;
	mul.hi.s32 	%r49, %r31, 1272582903;
	shr.u32 	%r50, %r49, 31;
	shr.s32 	%r51, %r49, 3;
	add.s32 	%r52, %r51, %r50;
	mul.hi.s32 	%r53, %r52, 1431655766;
	shr.u32 	%r54, %r53, 31;
	add.s32 	%r55, %r53, %r54;
	mul.lo.s32 	%r56, %r55, 3;
	sub.s32 	%r57, %r52, %r56;
	mul.hi.s32 	%r58, %r31, 424194301;
	shr.u32 	%r59, %r58, 31;
	shr.s32 	%r60, %r58, 3;
	add.s32 	%r61, %r60, %r59;
	mul.hi.s32 	%r62, %r61, 1431655766;
	shr.u32 	%r63, %r62, 31;
	add.s32 	%r64, %r62, %r63;
	mul.lo.s32 	%r65, %r64, 3;
	sub.s32 	%r66, %r61, %r65;
	ld.global.u32 	%r67, [%rd1];
	mov.b32 	%r68, 2;
	st.local.u32 	[%rd2], %r68;
	st.local.u32 	[%rd2+4], %r68;
	st.local.u32 	[%rd2+8], %r68;
	st.local.u32 	[%rd2+12], %r68;
	st.local.u32 	[%rd2+16], %r68;
	st.local.u32 	[%rd2+20], %r68;
	st.local.u32 	[%rd2+24], %r68;
	st.local.u32 	[%rd2+28], %r68;
	st.local.u32 	[%rd2+32], %r68;
	st.local.u32 	[%rd2+36], %r68;
	st.local.u32 	[%rd2+40], %r68;
	st.local.u32 	[%rd2+44], %r68;
	st.local.u32 	[%rd2+48], %r68;
	st.local.u32 	[%rd2+52], %r68;
	st.local.u32 	[%rd2+56], %r68;
	st.local.u32 	[%rd2+60], %r68;
	st.local.u32 	[%rd2+64], %r68;
	st.local.u32 	[%rd2+68], %r68;
	st.local.u32 	[%rd2+72], %r68;
	st.local.u32 	[%rd2+76], %r68;
	st.local.u32 	[%rd2+80], %r68;
	st.local.u32 	[%rd2+84], %r68;
	st.local.u32 	[%rd2+88], %r68;
	st.local.u32 	[%rd2+92], %r68;
	st.local.u32 	[%rd2+96], %r68;
	shl.b32 	%r69, %r66, 1;
	add.s32 	%r70, %r69, 90;
	mul.wide.u32 	%rd12, %r70, 4;
	add.s64 	%rd13, %rd7, %rd12;
	ld.global.u32 	%r71, [%rd13];
	ld.global.u32 	%r72, [%rd13+4];
	mul.wide.s32 	%rd14, %r71, 4;
	add.s64 	%rd15, %rd2, %rd14;
	st.local.u32 	[%rd15], %r72;
	shl.b32 	%r73, %r57, 1;
	add.s32 	%r74, %r73, 96;
	mul.wide.u32 	%rd16, %r74, 4;
	add.s64 	%rd17, %rd7, %rd16;
	ld.global.u32 	%r75, [%rd17];
	ld.global.u32 	%r76, [%rd17+4];
	mul.wide.s32 	%rd18, %r75, 4;
	add.s64 	%rd19, %rd2, %rd18;
	st.local.u32 	[%rd19], %r76;
	shl.b32 	%r77, %r48, 1;
	add.s32 	%r78, %r77, 102;
	mul.wide.u32 	%rd20, %r78, 4;
	add.s64 	%rd21, %rd7, %rd20;
	ld.global.u32 	%r79, [%rd21];
	ld.global.u32 	%r80, [%rd21+4];
	mul.wide.s32 	%rd22, %r79, 4;
	add.s64 	%rd23, %rd2, %rd22;
	st.local.u32 	[%rd23], %r80;
	shl.b32 	%r81, %r39, 1;
	add.s32 	%r82, %r81, 108;
	mul.wide.u32 	%rd24, %r82, 4;
	add.s64 	%rd25, %rd7, %rd24;
	ld.global.u32 	%r83, [%rd25];
	ld.global.u32 	%r84, [%rd25+4];
	mul.wide.s32 	%rd26, %r83, 4;
	add.s64 	%rd27, %rd2, %rd26;
	st.local.u32 	[%rd27], %r84;
	ld.local.u32 	%r85, [%rd2];
	add.s32 	%r86, %r85, %r67;
	setp.eq.s32 	%p1, %r86, 1;
	mov.b32 	%r159, 0;
	@%p1 bra 	$L__BB1_25;
	ld.global.u32 	%r88, [%rd1+4];
	ld.global.u32 	%r2, [%rd1+8];
	ld.global.u32 	%r3, [%rd1+12];
	ld.global.u32 	%r4, [%rd1+16];
	ld.global.u32 	%r5, [%rd1+20];
	ld.global.u32 	%r6, [%rd1+24];
	ld.global.u32 	%r7, [%rd1+28];
	ld.global.u32 	%r8, [%rd1+32];
	ld.global.u32 	%r9, [%rd1+36];
	ld.global.u32 	%r10, [%rd1+40];
	ld.global.u32 	%r11, [%rd1+44];
	ld.global.u32 	%r12, [%rd1+48];
	ld.global.u32 	%r13, [%rd1+52];
	ld.global.u32 	%r14, [%rd1+56];
	ld.global.u32 	%r15, [%rd1+60];
	ld.global.u32 	%r16, [%rd1+64];
	ld.global.u32 	%r17, [%rd1+68];
	ld.global.u32 	%r18, [%rd1+72];
	ld.global.u32 	%r19, [%rd1+76];
	ld.global.u32 	%r20, [%rd1+80];
	ld.global.u32 	%r21, [%rd1+84];
	ld.global.u32 	%r22, [%rd1+88];
	ld.global.u32 	%r23, [%rd1+92];
	ld.global.u32 	%r24, [%rd1+96];
	ld.local.u32 	%r89, [%rd2+4];
	add.s32 	%r90, %r89, %r88;
	setp.eq.s32 	%p2, %r90, 1;
	@%p2 bra 	$L__BB1_25;
	ld.local.u32 	%r92, [%rd2+8];
	add.s32 	%r93, %r92, %r2;
	setp.eq.s32 	%p3, %r93, 1;
	@%p3 bra 	$L__BB1_25;
	ld.local.u32 	%r95, [%rd2+12];
	add.s32 	%r96, %r95, %r3;
	setp.eq.s32 	%p4, %r96, 1;
	@%p4 bra 	$L__BB1_25;
	ld.local.u32 	%r98, [%rd2+16];
	add.s32 	%r99, %r98, %r4;
	setp.eq.s32 	%p5, %r99, 1;
	@%p5 bra 	$L__BB1_25;
	ld.local.u32 	%r101, [%rd2+20];
	add.s32 	%r102, %r101, %r5;
	setp.eq.s32 	%p6, %r102, 1;
	@%p6 bra 	$L__BB1_25;
	ld.local.u32 	%r104, [%rd2+24];
	add.s32 	%r105, %r104, %r6;
	setp.eq.s32 	%p7, %r105, 1;
	@%p7 bra 	$L__BB1_25;
	ld.local.u32 	%r107, [%rd2+28];
	add.s32 	%r108, %r107, %r7;
	setp.eq.s32 	%p8, %r108, 1;
	@%p8 bra 	$L__BB1_25;
	ld.local.u32 	%r110, [%rd2+32];
	add.s32 	%r111, %r110, %r8;
	setp.eq.s32 	%p9, %r111, 1;
	@%p9 bra 	$L__BB1_25;
	ld.local.u32 	%r113, [%rd2+36];
	add.s32 	%r114, %r113, %r9;
	setp.eq.s32 	%p10, %r114, 1;
	@%p10 bra 	$L__BB1_25;
	ld.local.u32 	%r116, [%rd2+40];
	add.s32 	%r117, %r116, %r10;
	setp.eq.s32 	%p11, %r117, 1;
	@%p11 bra 	$L__BB1_25;
	ld.local.u32 	%r119, [%rd2+44];
	add.s32 	%r120, %r119, %r11;
	setp.eq.s32 	%p12, %r120, 1;
	@%p12 bra 	$L__BB1_25;
	ld.local.u32 	%r122, [%rd2+48];
	add.s32 	%r123, %r122, %r12;
	setp.eq.s32 	%p13, %r123, 1;
	@%p13 bra 	$L__BB1_25;
	ld.local.u32 	%r125, [%rd2+52];
	add.s32 	%r126, %r125, %r13;
	setp.eq.s32 	%p14, %r126, 1;
	@%p14 bra 	$L__BB1_25;
	ld.local.u32 	%r128, [%rd2+56];
	add.s32 	%r129, %r128, %r14;
	setp.eq.s32 	%p15, %r129, 1;
	@%p15 bra 	$L__BB1_25;
	ld.local.u32 	%r131, [%rd2+60];
	add.s32 	%r132, %r131, %r15;
	setp.eq.s32 	%p16, %r132, 1;
	@%p16 bra 	$L__BB1_25;
	ld.local.u32 	%r134, [%rd2+64];
	add.s32 	%r135, %r134, %r16;
	setp.eq.s32 	%p17, %r135, 1;
	@%p17 bra 	$L__BB1_25;
	ld.local.u32 	%r137, [%rd2+68];
	add.s32 	%r138, %r137, %r17;
	setp.eq.s32 	%p18, %r138, 1;
	@%p18 bra 	$L__BB1_25;
	ld.local.u32 	%r140, [%rd2+72];
	add.s32 	%r141, %r140, %r18;
	setp.eq.s32 	%p19, %r141, 1;
	@%p19 bra 	$L__BB1_25;
	ld.local.u32 	%r143, [%rd2+76];
	add.s32 	%r144, %r143, %r19;
	setp.eq.s32 	%p20, %r144, 1;
	@%p20 bra 	$L__BB1_25;
	ld.local.u32 	%r146, [%rd2+80];
	add.s32 	%r147, %r146, %r20;
	setp.eq.s32 	%p21, %r147, 1;
	@%p21 bra 	$L__BB1_25;
	ld.local.u32 	%r149, [%rd2+84];
	add.s32 	%r150, %r149, %r21;
	setp.eq.s32 	%p22, %r150, 1;
	@%p22 bra 	$L__BB1_25;
	ld.local.u32 	%r152, [%rd2+88];
	add.s32 	%r153, %r152, %r22;
	setp.eq.s32 	%p23, %r153, 1;
	@%p23 bra 	$L__BB1_25;
	ld.local.u32 	%r155, [%rd2+92];
	add.s32 	%r156, %r155, %r23;
	setp.eq.s32 	%p24, %r156, 1;
	@%p24 bra 	$L__BB1_25;
	ld.local.u32 	%r157, [%rd2+96];
	add.s32 	%r158, %r157, %r24;
	setp.ne.s32 	%p25, %r158, 1;
	selp.u32 	%r159, 1, 0, %p25;
$L__BB1_25:
	cvta.to.global.u64 	%rd28, %rd3;
	mul.wide.u32 	%rd29, %r1, 4;
	add.s64 	%rd30, %rd28, %rd29;
	st.global.u32 	[%rd30], %r159;
	bar.sync 	0;
	ret;

}


// ===== COMPILED SASS (sm_100) =====

	.target	sm_100

	.elftype	@"ET_EXEC"


//--------------------- .note.nv.tkinfo           --------------------------
	.section	.note.nv.tkinfo,"",@"SHT_NOTE"
	.sectionflags	@"SHF_NOTE_NV_TKINFO"
	.tkinfo
        /*0018*/ 	.word	0x00000002
        /*0030*/ 	.string	""
        /*0030*/ 	.string	"ptxas"
        /*0030*/ 	.string	"Cuda compilation tools, release 13.0, V13.0.88"
        /*0030*/ 	.string	"Build cuda_13.0.r13.0/compiler.36424714_0"
        /*0030*/ 	.string	"-arch sm_100 -m 64 "



//--------------------- .note.nv.cuinfo           --------------------------
	.section	.note.nv.cuinfo,"",@"SHT_NOTE"
	.sectionflags	@"SHF_NOTE_NV_CUINFO"
        /*0018*/ 	.short	0x0002
        /*001a*/ 	.short	0x0064
        /*001c*/ 	.short	0x0082
	.zero		2


//--------------------- .nv.info                  --------------------------
	.section	.nv.info,"",@"SHT_CUDA_INFO"
	.align	4


	//----- nvinfo : EIATTR_REGCOUNT
	.align		4
        /*0000*/ 	.byte	0x04, 0x2f
        /*0002*/ 	.short	(.L_1 - .L_0)
	.align		4
.L_0:
        /*0004*/ 	.word	index@(_Z11sat_Kernel1PiS_i)
        /*0008*/ 	.word	0x00000012


	//----- nvinfo : EIATTR_FRAME_SIZE
	.align		4
.L_1:
        /*000c*/ 	.byte	0x04, 0x11
        /*000e*/ 	.short	(.L_3 - .L_2)
	.align		4
.L_2:
        /*0010*/ 	.word	index@(_Z11sat_Kernel1PiS_i)
        /*0014*/ 	.word	0x00000068


	//----- nvinfo : EIATTR_REGCOUNT
	.align		4
.L_3:
        /*0018*/ 	.byte	0x04, 0x2f
        /*001a*/ 	.short	(.L_5 - .L_4)
	.align		4
.L_4:
        /*001c*/ 	.word	index@(_Z11sat_Kernel2PiS_S_S_)
        /*0020*/ 	.word	0x00000025


	//----- nvinfo : EIATTR_FRAME_SIZE
	.align		4
.L_5:
        /*0024*/ 	.byte	0x04, 0x11
        /*0026*/ 	.short	(.L_7 - .L_6)
	.align		4
.L_6:
        /*0028*/ 	.word	index@(_Z11sat_Kernel2PiS_S_S_)
        /*002c*/ 	.word	0x00000000


	//----- nvinfo : EIATTR_MIN_STACK_SIZE
	.align		4
.L_7:
        /*0030*/ 	.byte	0x04, 0x12
        /*0032*/ 	.short	(.L_9 - .L_8)
	.align		4
.L_8:
        /*0034*/ 	.word	index@(_Z11sat_Kernel2PiS_S_S_)
        /*0038*/ 	.word	0x00000000


	//----- nvinfo : EIATTR_MIN_STACK_SIZE
	.align		4
.L_9:
        /*003c*/ 	.byte	0x04, 0x12
        /*003e*/ 	.short	(.L_11 - .L_10)
	.align		4
.L_10:
        /*0040*/ 	.word	index@(_Z11sat_Kernel1PiS_i)
        /*0044*/ 	.word	0x00000068
.L_11:


//--------------------- .nv.compat                --------------------------
	.section	.nv.compat,"",@"SHT_CUDA_COMPAT_INFO"
	.align	4
        /*0000*/ 	.byte	0x02, 0x09, 0x00, 0x00, 0x02, 0x02, 0x01, 0x00, 0x02, 0x05, 0x05, 0x00, 0x03, 0x07, 0x01, 0x01
        /*0010*/ 	.byte	0x02, 0x03, 0x00, 0x00, 0x02, 0x06, 0x01, 0x00, 0x04, 0x0b, 0x08, 0x00, 0x09, 0x00, 0x00, 0x00
        /*0020*/ 	.byte	0x00, 0x00, 0x00, 0x00


//--------------------- .nv.info._Z11sat_Kernel2PiS_S_S_ --------------------------
	.section	.nv.info._Z11sat_Kernel2PiS_S_S_,"",@"SHT_CUDA_INFO"
	.sectionflags	@""
	.align	4


	//----- nvinfo : EIATTR_CUDA_API_VERSION
	.align		4
        /*0000*/ 	.byte	0x04, 0x37
        /*0002*/ 	.short	(.L_13 - .L_12)
.L_12:
        /*0004*/ 	.word	0x00000082


	//----- nvinfo : EIATTR_KPARAM_INFO
	.align		4
.L_13:
        /*0008*/ 	.byte	0x04, 0x17
        /*000a*/ 	.short	(.L_15 - .L_14)
.L_14:
        /*000c*/ 	.word	0x00000000
        /*0010*/ 	.short	0x0003
        /*0012*/ 	.short	0x0018
        /*0014*/ 	.byte	0x00, 0xf5, 0x21, 0x00


	//----- nvinfo : EIATTR_KPARAM_INFO
	.align		4
.L_15:
        /*0018*/ 	.byte	0x04, 0x17
        /*001a*/ 	.short	(.L_17 - .L_16)
.L_16:
        /*001c*/ 	.word	0x00000000
        /*0020*/ 	.short	0x0002
        /*0022*/ 	.short	0x0010
        /*0024*/ 	.byte	0x00, 0xf5, 0x21, 0x00


	//----- nvinfo : EIATTR_KPARAM_INFO
	.align		4
.L_17:
        /*0028*/ 	.byte	0x04, 0x17
        /*002a*/ 	.short	(.L_19 - .L_18)
.L_18:
        /*002c*/ 	.word	0x00000000
        /*0030*/ 	.short	0x0001
        /*0032*/ 	.short	0x0008
        /*0034*/ 	.byte	0x00, 0xf5, 0x21, 0x00


	//----- nvinfo : EIATTR_KPARAM_INFO
	.align		4
.L_19:
        /*0038*/ 	.byte	0x04, 0x17
        /*003a*/ 	.short	(.L_21 - .L_20)
.L_20:
        /*003c*/ 	.word	0x00000000
        /*0040*/ 	.short	0x0000
        /*0042*/ 	.short	0x0000
        /*0044*/ 	.byte	0x00, 0xf5, 0x21, 0x00


	//----- nvinfo : EIATTR_SPARSE_MMA_MASK
	.align		4
.L_21:
        /*0048*/ 	.byte	0x03, 0x50
        /*004a*/ 	.short	0x0000


	//----- nvinfo : EIATTR_MAXREG_COUNT
	.align		4
        /*004c*/ 	.byte	0x03, 0x1b
        /*004e*/ 	.short	0x00ff


	//----- nvinfo : EIATTR_NUM_BARRIERS
	.align		4
        /*0050*/ 	.byte	0x02, 0x4c
        /*0052*/ 	.byte	0x01
	.zero		1


	//----- nvinfo : EIATTR_MERCURY_ISA_VERSION
	.align		4
        /*0054*/ 	.byte	0x03, 0x5f
        /*0056*/ 	.short	0x0101


	//----- nvinfo : EIATTR_VRC_CTA_INIT_COUNT
	.align		4
        /*0058*/ 	.byte	0x02, 0x4a
	.zero		1
	.zero		1


	//----- nvinfo : EIATTR_EXIT_INSTR_OFFSETS
	.align		4
        /*005c*/ 	.byte	0x04, 0x1c
        /*005e*/ 	.short	(.L_23 - .L_22)


	//   ....[0]....
.L_22:
        /*0060*/ 	.word	0x00001730


	//----- nvinfo : EIATTR_CRS_STACK_SIZE
	.align		4
.L_23:
        /*0064*/ 	.byte	0x04, 0x1e
        /*0066*/ 	.short	(.L_25 - .L_24)
.L_24:
        /*0068*/ 	.word	0x00000000


	//----- nvinfo : EIATTR_CBANK_PARAM_SIZE
	.align		4
.L_25:
        /*006c*/ 	.byte	0x03, 0x19
        /*006e*/ 	.short	0x0020


	//----- nvinfo : EIATTR_PARAM_CBANK
	.align		4
        /*0070*/ 	.byte	0x04, 0x0a
        /*0072*/ 	.short	(.L_27 - .L_26)
	.align		4
.L_26:
        /*0074*/ 	.word	index@(.nv.constant0._Z11sat_Kernel2PiS_S_S_)
        /*0078*/ 	.short	0x0380
        /*007a*/ 	.short	0x0020


	//----- nvinfo : EIATTR_SW_WAR
	.align		4
.L_27:
        /*007c*/ 	.byte	0x04, 0x36
        /*007e*/ 	.short	(.L_29 - .L_28)
.L_28:
        /*0080*/ 	.word	0x00000008
.L_29:


//--------------------- .nv.info._Z11sat_Kernel1PiS_i --------------------------
	.section	.nv.info._Z11sat_Kernel1PiS_i,"",@"SHT_CUDA_INFO"
	.sectionflags	@""
	.align	4


	//----- nvinfo : EIATTR_CUDA_API_VERSION
	.align		4
        /*0000*/ 	.byte	0x04, 0x37
        /*0002*/ 	.short	(.L_31 - .L_30)
.L_30:
        /*0004*/ 	.word	0x00000082


	//----- nvinfo : EIATTR_KPARAM_INFO
	.align		4
.L_31:
        /*0008*/ 	.byte	0x04, 0x17
        /*000a*/ 	.short	(.L_33 - .L_32)
.L_32:
        /*000c*/ 	.word	0x00000000
        /*0010*/ 	.short	0x0002
        /*0012*/ 	.short	0x0010
        /*0014*/ 	.byte	0x00, 0xf0, 0x11, 0x00


	//----- nvinfo : EIATTR_KPARAM_INFO
	.align		4
.L_33:
        /*0018*/ 	.byte	0x04, 0x17
        /*001a*/ 	.short	(.L_35 - .L_34)
.L_34:
        /*001c*/ 	.word	0x00000000
        /*0020*/ 	.short	0x0001
        /*0022*/ 	.short	0x0008
        /*0024*/ 	.byte	0x00, 0xf5, 0x21, 0x00


	//----- nvinfo : EIATTR_KPARAM_INFO
	.align		4
.L_35:
        /*0028*/ 	.byte	0x04, 0x17
        /*002a*/ 	.short	(.L_37 - .L_36)
.L_36:
        /*002c*/ 	.word	0x00000000
        /*0030*/ 	.short	0x0000
        /*0032*/ 	.short	0x0000
        /*0034*/ 	.byte	0x00, 0xf5, 0x21, 0x00


	//----- nvinfo : EIATTR_SPARSE_MMA_MASK
	.align		4
.L_37:
        /*0038*/ 	.byte	0x03, 0x50
        /*003a*/ 	.short	0x0000


	//----- nvinfo : EIATTR_MAXREG_COUNT
	.align		4
        /*003c*/ 	.byte	0x03, 0x1b
        /*003e*/ 	.short	0x00ff


	//----- nvinfo : EIATTR_NUM_BARRIERS
	.align		4
        /*0040*/ 	.byte	0x02, 0x4c
        /*0042*/ 	.byte	0x01
	.zero		1


	//----- nvinfo : EIATTR_MERCURY_ISA_VERSION
	.align		4
        /*0044*/ 	.byte	0x03, 0x5f
        /*0046*/ 	.short	0x0101


	//----- nvinfo : EIATTR_VRC_CTA_INIT_COUNT
	.align		4
        /*0048*/ 	.byte	0x02, 0x4a
	.zero		1
	.zero		1


	//----- nvinfo : EIATTR_EXIT_INSTR_OFFSETS
	.align		4
        /*004c*/ 	.byte	0x04, 0x1c
        /*004e*/ 	.short	(.L_39 - .L_38)


	//   ....[0]....
.L_38:
        /*0050*/ 	.word	0x00000720


	//----- nvinfo : EIATTR_CRS_STACK_SIZE
	.align		4
.L_39:
        /*0054*/ 	.byte	0x04, 0x1e
        /*0056*/ 	.short	(.L_41 - .L_40)
.L_40:
        /*0058*/ 	.word	0x00000000


	//----- nvinfo : EIATTR_CBANK_PARAM_SIZE
	.align		4
.L_41:
        /*005c*/ 	.byte	0x03, 0x19
        /*005e*/ 	.short	0x0014


	//----- nvinfo : EIATTR_PARAM_CBANK
	.align		4
        /*0060*/ 	.byte	0x04, 0x0a
        /*0062*/ 	.short	(.L_43 - .L_42)
	.align		4
.L_42:
        /*0064*/ 	.word	index@(.nv.constant0._Z11sat_Kernel1PiS_i)
        /*0068*/ 	.short	0x0380
        /*006a*/ 	.short	0x0014


	//----- nvinfo : EIATTR_SW_WAR
	.align		4
.L_43:
        /*006c*/ 	.byte	0x04, 0x36
        /*006e*/ 	.short	(.L_45 - .L_44)
.L_44:
        /*0070*/ 	.word	0x00000008
.L_45:


//--------------------- .nv.callgraph             --------------------------
	.section	.nv.callgraph,"",@"SHT_CUDA_CALLGRAPH"
	.align	4
	.sectionentsize	8
	.align		4
        /*0000*/ 	.word	0x00000000
	.align		4
        /*0004*/ 	.word	0xffffffff
	.align		4
        /*0008*/ 	.word	0x00000000
	.align		4
        /*000c*/ 	.word	0xfffffffe
	.align		4
        /*0010*/ 	.word	0x00000000
	.align		4
        /*0014*/ 	.word	0xfffffffd
	.align		4
        /*0018*/ 	.word	0x00000000
	.align		4
        /*001c*/ 	.word	0xfffffffc


//--------------------- .text._Z11sat_Kernel2PiS_S_S_ --------------------------
	.section	.text._Z11sat_Kernel2PiS_S_S_,"ax",@progbits
	.align	128
        .global         _Z11sat_Kernel2PiS_S_S_
        .type           _Z11sat_Kernel2PiS_S_S_,@function
        .size           _Z11sat_Kernel2PiS_S_S_,(.L_x_8 - _Z11sat_Kernel2PiS_S_S_)
        .other          _Z11sat_Kernel2PiS_S_S_,@"STO_CUDA_ENTRY STV_DEFAULT"
_Z11sat_Kernel2PiS_S_S_:
.text._Z11sat_Kernel2PiS_S_S_:
[----:B------:R-:W-:Y:S01]  /*0000*/  LDC R1, c[0x0][0x37c] ;  /* 0x0000df00ff017b82 */ /* 0x000fe20000000800 */
[----:B------:R-:W0:Y:S07]  /*0010*/  S2R R3, SR_TID.X ;  /* 0x0000000000037919 */ /* 0x000e2e0000002100 */
[----:B------:R-:W0:Y:S01]  /*0020*/  S2UR UR6, SR_CTAID.X ;  /* 0x00000000000679c3 */ /* 0x000e220000002500 */
[----:B------:R-:W1:Y:S07]  /*0030*/  LDCU.64 UR4, c[0x0][0x358] ;  /* 0x00006b00ff0477ac */ /* 0x000e6e0008000a00 */
[----:B------:R-:W0:Y:S08]  /*0040*/  LDC R0, c[0x0][0x360] ;  /* 0x0000d800ff007b82 */ /* 0x000e300000000800 */
[----:B------:R-:W2:Y:S08]  /*0050*/  LDC.64 R6, c[0x0][0x388] ;  /* 0x0000e200ff067b82 */ /* 0x000eb00000000a00 */
[----:B------:R-:W3:Y:S01]  /*0060*/  LDC.64 R4, c[0x0][0x380] ;  /* 0x0000e000ff047b82 */ /* 0x000ee20000000a00 */
[----:B0-----:R-:W-:-:S04]  /*0070*/  IMAD R0, R0, UR6, R3 ;  /* 0x0000000600007c24 */ /* 0x001fc8000f8e0203 */
[----:B--2---:R-:W-:-:S05]  /*0080*/  IMAD.WIDE.U32 R6, R0, 0x4, R6 ;  /* 0x0000000400067825 */ /* 0x004fca00078e0006 */
[----:B-1----:R-:W2:Y:S02]  /*0090*/  LDG.E R10, desc[UR4][R6.64] ;  /* 0x00000004060a7981 */ /* 0x002ea4000c1e1900 */
[----:B--2---:R-:W-:-:S05]  /*00a0*/  IMAD.HI R2, R10, 0x1948b0fd, RZ ;  /* 0x1948b0fd0a027827 */ /* 0x004fca00078e02ff */
[----:B------:R-:W-:-:S04]  /*00b0*/  SHF.R.U32.HI R3, RZ, 0x1f, R2 ;  /* 0x0000001fff037819 */ /* 0x000fc80000011602 */
[----:B------:R-:W-:-:S05]  /*00c0*/  LEA.HI.SX32 R3, R2, R3, 0x1d ;  /* 0x0000000302037211 */ /* 0x000fca00078feaff */
[----:B------:R-:W-:-:S05]  /*00d0*/  IMAD.HI R2, R3, 0x55555556, RZ ;  /* 0x5555555603027827 */ /* 0x000fca00078e02ff */
[----:B------:R-:W-:-:S05]  /*00e0*/  LEA.HI R2, R2, R2, RZ, 0x1 ;  /* 0x0000000202027211 */ /* 0x000fca00078f08ff */
[----:B------:R-:W-:-:S05]  /*00f0*/  IMAD R2, R2, -0x3, R3 ;  /* 0xfffffffd02027824 */ /* 0x000fca00078e0203 */
[----:B------:R-:W-:-:S05]  /*0100*/  LEA R9, R2, 0x5a, 0x1 ;  /* 0x0000005a02097811 */ /* 0x000fca00078e08ff */
[----:B---3--:R-:W-:-:S05]  /*0110*/  IMAD.WIDE.U32 R8, R9, 0x4, R4 ;  /* 0x0000000409087825 */ /* 0x008fca00078e0004 */
[----:B------:R-:W2:Y:S04]  /*0120*/  LDG.E R3, desc[UR4][R8.64] ;  /* 0x0000000408037981 */ /* 0x000ea8000c1e1900 */
[----:B------:R0:W3:Y:S01]  /*0130*/  LDG.E R2, desc[UR4][R8.64+0x4] ;  /* 0x0000040408027981 */ /* 0x0000e2000c1e1900 */
[----:B------:R-:W-:-:S05]  /*0140*/  IMAD.HI R6, R10, 0x4bda12f7, RZ ;  /* 0x4bda12f70a067827 */ /* 0x000fca00078e02ff */
[----:B------:R-:W-:-:S04]  /*0150*/  SHF.R.U32.HI R7, RZ, 0x1f, R6 ;  /* 0x0000001fff077819 */ /* 0x000fc80000011606 */
[----:B------:R-:W-:-:S05]  /*0160*/  LEA.HI.SX32 R7, R6, R7, 0x1d ;  /* 0x0000000706077211 */ /* 0x000fca00078feaff */
[----:B------:R-:W-:-:S05]  /*0170*/  IMAD.HI R6, R7, 0x55555556, RZ ;  /* 0x5555555607067827 */ /* 0x000fca00078e02ff */
[----:B------:R-:W-:-:S05]  /*0180*/  LEA.HI R6, R6, R6, RZ, 0x1 ;  /* 0x0000000606067211 */ /* 0x000fca00078f08ff */
[----:B------:R-:W-:-:S05]  /*0190*/  IMAD R6, R6, -0x3, R7 ;  /* 0xfffffffd06067824 */ /* 0x000fca00078e0207 */
[----:B------:R-:W-:-:S05]  /*01a0*/  LEA R7, R6, 0x60, 0x1 ;  /* 0x0000006006077811 */ /* 0x000fca00078e08ff */
[----:B------:R-:W-:-:S05]  /*01b0*/  IMAD.WIDE.U32 R6, R7, 0x4, R4 ;  /* 0x0000000407067825 */ /* 0x000fca00078e0004 */
[----:B------:R-:W4:Y:S01]  /*01c0*/  LDG.E R12, desc[UR4][R6.64] ;  /* 0x00000004060c7981 */ /* 0x000f22000c1e1900 */
[----:B0-----:R-:W-:-:S03]  /*01d0*/  IMAD.HI R8, R10, 0x38e38e39, RZ ;  /* 0x38e38e390a087827 */ /* 0x001fc600078e02ff */
[----:B------:R0:W5:Y:S01]  /*01e0*/  LDG.E R13, desc[UR4][R6.64+0x4] ;  /* 0x00000404060d7981 */ /* 0x000162000c1e1900 */
[----:B------:R-:W-:Y:S01]  /*01f0*/  IMAD.HI R10, R10, 0x55555556, RZ ;  /* 0x555555560a0a7827 */ /* 0x000fe200078e02ff */
[----:B------:R-:W-:-:S04]  /*0200*/  SHF.R.S32.HI R9, RZ, 0x1, R8 ;  /* 0x00000001ff097819 */ /* 0x000fc80000011408 */
[----:B------:R-:W-:Y:S02]  /*0210*/  LEA.HI R11, R8, R9, RZ, 0x1 ;  /* 0x00000009080b7211 */ /* 0x000fe400078f08ff */
[----:B------:R-:W-:-:S03]  /*0220*/  LEA.HI R10, R10, R10, RZ, 0x1 ;  /* 0x0000000a0a0a7211 */ /* 0x000fc600078f08ff */
[----:B------:R-:W-:-:S04]  /*0230*/  IMAD.HI R9, R11, 0x55555556, RZ ;  /* 0x555555560b097827 */ /* 0x000fc800078e02ff */
[----:B------:R-:W-:Y:S01]  /*0240*/  IMAD.HI R8, R10, 0x55555556, RZ ;  /* 0x555555560a087827 */ /* 0x000fe200078e02ff */
[----:B------:R-:W-:-:S04]  /*0250*/  LEA.HI R14, R9, R9, RZ, 0x1 ;  /* 0x00000009090e7211 */ /* 0x000fc800078f08ff */
[----:B------:R-:W-:Y:S01]  /*0260*/  LEA.HI R9, R8, R8, RZ, 0x1 ;  /* 0x0000000808097211 */ /* 0x000fe200078f08ff */
[----:B------:R-:W-:-:S04]  /*0270*/  IMAD R14, R14, -0x3, R11 ;  /* 0xfffffffd0e0e7824 */ /* 0x000fc800078e020b */
[----:B------:R-:W-:Y:S01]  /*0280*/  IMAD R9, R9, -0x3, R10 ;  /* 0xfffffffd09097824 */ /* 0x000fe200078e020a */
[----:B------:R-:W-:-:S04]  /*0290*/  LEA R15, R14, 0x66, 0x1 ;  /* 0x000000660e0f7811 */ /* 0x000fc800078e08ff */
[----:B------:R-:W-:Y:S01]  /*02a0*/  LEA R9, R9, 0x6c, 0x1 ;  /* 0x0000006c09097811 */ /* 0x000fe200078e08ff */
[----:B------:R-:W-:-:S04]  /*02b0*/  IMAD.WIDE.U32 R14, R15, 0x4, R4 ;  /* 0x000000040f0e7825 */ /* 0x000fc800078e0004 */
[----:B------:R-:W-:Y:S01]  /*02c0*/  IMAD.WIDE.U32 R16, R9, 0x4, R4 ;  /* 0x0000000409107825 */ /* 0x000fe200078e0004 */
[----:B------:R-:W5:Y:S04]  /*02d0*/  LDG.E R30, desc[UR4][R14.64] ;  /* 0x000000040e1e7981 */ /* 0x000f68000c1e1900 */
[----:B------:R-:W5:Y:S01]  /*02e0*/  LDG.E R34, desc[UR4][R14.64+0x4] ;  /* 0x000004040e227981 */ /* 0x000f62000c1e1900 */
[----:B------:R-:W-:Y:S02]  /*02f0*/  IMAD.MOV.U32 R33, RZ, RZ, 0x2 ;  /* 0x00000002ff217424 */ /* 0x000fe400078e00ff */
[----:B------:R-:W-:Y:S02]  /*0300*/  IMAD.MOV.U32 R11, RZ, RZ, 0x2 ;  /* 0x00000002ff0b7424 */ /* 0x000fe400078e00ff */
[----:B------:R-:W-:-:S02]  /*0310*/  IMAD.MOV.U32 R10, RZ, RZ, 0x2 ;  /* 0x00000002ff0a7424 */ /* 0x000fc400078e00ff */
[----:B------:R-:W-:Y:S02]  /*0320*/  IMAD.MOV.U32 R9, RZ, RZ, 0x2 ;  /* 0x00000002ff097424 */ /* 0x000fe400078e00ff */
[----:B------:R-:W-:Y:S02]  /*0330*/  HFMA2 R4, -RZ, RZ, 0, 1.1920928955078125e-07 ;  /* 0x00000002ff047431 */ /* 0x000fe400000001ff */
[----:B------:R-:W-:Y:S01]  /*0340*/  IMAD.MOV.U32 R8, RZ, RZ, 0x2 ;  /* 0x00000002ff087424 */ /* 0x000fe200078e00ff */
[----:B------:R-:W5:Y:S01]  /*0350*/  LDG.E R31, desc[UR4][R16.64] ;  /* 0x00000004101f7981 */ /* 0x000f62000c1e1900 */
[----:B0-----:R-:W-:Y:S02]  /*0360*/  IMAD.MOV.U32 R7, RZ, RZ, 0x2 ;  /* 0x00000002ff077424 */ /* 0x001fe400078e00ff */
[----:B------:R-:W-:Y:S02]  /*0370*/  IMAD.MOV.U32 R6, RZ, RZ, 0x2 ;  /* 0x00000002ff067424 */ /* 0x000fe400078e00ff */
[----:B------:R-:W-:-:S02]  /*0380*/  IMAD.MOV.U32 R29, RZ, RZ, 0x2 ;  /* 0x00000002ff1d7424 */ /* 0x000fc400078e00ff */
[----:B------:R-:W-:Y:S01]  /*0390*/  IMAD.MOV.U32 R28, RZ, RZ, 0x2 ;  /* 0x00000002ff1c7424 */ /* 0x000fe200078e00ff */
[----:B------:R-:W-:Y:S01]  /*03a0*/  MOV R22, 0x2 ;  /* 0x0000000200167802 */ /* 0x000fe20000000f00 */
[----:B------:R-:W-:Y:S01]  /*03b0*/  IMAD.MOV.U32 R5, RZ, RZ, 0x2 ;  /* 0x00000002ff057424 */ /* 0x000fe200078e00ff */
[----:B------:R0:W5:Y:S01]  /*03c0*/  LDG.E R32, desc[UR4][R16.64+0x4] ;  /* 0x0000040410207981 */ /* 0x000162000c1e1900 */
[----:B------:R-:W-:Y:S02]  /*03d0*/  IMAD.MOV.U32 R27, RZ, RZ, 0x2 ;  /* 0x00000002ff1b7424 */ /* 0x000fe400078e00ff */
[----:B------:R-:W-:Y:S02]  /*03e0*/  IMAD.MOV.U32 R26, RZ, RZ, 0x2 ;  /* 0x00000002ff1a7424 */ /* 0x000fe400078e00ff */
[----:B------:R-:W-:Y:S02]  /*03f0*/  IMAD.MOV.U32 R25, RZ, RZ, 0x2 ;  /* 0x00000002ff197424 */ /* 0x000fe400078e00ff */
[----:B------:R-:W-:-:S02]  /*0400*/  IMAD.MOV.U32 R24, RZ, RZ, 0x2 ;  /* 0x00000002ff187424 */ /* 0x000fc400078e00ff */
[----:B------:R-:W-:Y:S02]  /*0410*/  IMAD.MOV.U32 R23, RZ, RZ, 0x2 ;  /* 0x00000002ff177424 */ /* 0x000fe400078e00ff */
[----:B------:R-:W-:Y:S02]  /*0420*/  IMAD.MOV.U32 R21, RZ, RZ, 0x2 ;  /* 0x00000002ff157424 */ /* 0x000fe400078e00ff */
[----:B------:R-:W-:Y:S02]  /*0430*/  IMAD.MOV.U32 R20, RZ, RZ, 0x2 ;  /* 0x00000002ff147424 */ /* 0x000fe400078e00ff */
[----:B------:R-:W-:Y:S02]  /*0440*/  IMAD.MOV.U32 R19, RZ, RZ, 0x2 ;  /* 0x00000002ff137424 */ /* 0x000fe400078e00ff */
[----:B------:R-:W-:Y:S02]  /*0450*/  IMAD.MOV.U32 R18, RZ, RZ, 0x2 ;  /* 0x00000002ff127424 */ /* 0x000fe400078e00ff */
[----:B0-----:R-:W-:-:S02]  /*0460*/  IMAD.MOV.U32 R17, RZ, RZ, 0x2 ;  /* 0x00000002ff117424 */ /* 0x001fc400078e00ff */
[----:B------:R-:W-:Y:S02]  /*0470*/  IMAD.MOV.U32 R16, RZ, RZ, 0x2 ;  /* 0x00000002ff107424 */ /* 0x000fe400078e00ff */
[----:B------:R-:W-:Y:S02]  /*0480*/  IMAD.MOV.U32 R15, RZ, RZ, 0x2 ;  /* 0x00000002ff0f7424 */ /* 0x000fe400078e00ff */
[----:B------:R-:W-:Y:S02]  /*0490*/  IMAD.MOV.U32 R14, RZ, RZ, 0x2 ;  /* 0x00000002ff0e7424 */ /* 0x000fe400078e00ff */
[----:B--2---:R-:W-:-:S05]  /*04a0*/  IMAD.SHL.U32 R3, R3, 0x4, RZ ;  /* 0x0000000403037824 */ /* 0x004fca00078e00ff */
[C---:B------:R-:W-:Y:S02]  /*04b0*/  ISETP.EQ.AND P5, PT, R3.reuse, RZ, PT ;  /* 0x000000ff0300720c */ /* 0x040fe40003fa2270 */
[C---:B------:R-:W-:Y:S02]  /*04c0*/  ISETP.EQ.AND P6, PT, R3.reuse, 0x4, PT ;  /* 0x000000040300780c */ /* 0x040fe40003fc2270 */
[C---:B------:R-:W-:Y:S02]  /*04d0*/  ISETP.EQ.AND P0, PT, R3.reuse, 0x8, PT ;  /* 0x000000080300780c */ /* 0x040fe40003f02270 */
[C---:B------:R-:W-:Y:S02]  /*04e0*/  ISETP.EQ.AND P1, PT, R3.reuse, 0xc, PT ;  /* 0x0000000c0300780c */ /* 0x040fe40003f22270 */
[C---:B------:R-:W-:Y:S02]  /*04f0*/  ISETP.EQ.AND P2, PT, R3.reuse, 0x10, PT ;  /* 0x000000100300780c */ /* 0x040fe40003f42270 */
[----:B------:R-:W-:-:S02]  /*0500*/  ISETP.EQ.AND P3, PT, R3, 0x14, PT ;  /* 0x000000140300780c */ /* 0x000fc40003f62270 */
[C---:B------:R-:W-:Y:S01]  /*0510*/  ISETP.EQ.AND P4, PT, R3.reuse, 0x18, PT ;  /* 0x000000180300780c */ /* 0x040fe20003f82270 */
[--C-:B---3--:R-:W-:Y:S01]  /*0520*/  @P5 IMAD.MOV.U32 R33, RZ, RZ, R2.reuse ;  /* 0x000000ffff215224 */ /* 0x108fe200078e0002 */
[C---:B------:R-:W-:Y:S01]  /*0530*/  ISETP.EQ.AND P5, PT, R3.reuse, 0x1c, PT ;  /* 0x0000001c0300780c */ /* 0x040fe20003fa2270 */
[--C-:B------:R-:W-:Y:S01]  /*0540*/  @P6 IMAD.MOV.U32 R11, RZ, RZ, R2.reuse ;  /* 0x000000ffff0b6224 */ /* 0x100fe200078e0002 */
        /* <DEDUP_REMOVED lines=9> */
[----:B------:R-:W-:Y:S01]  /*05e0*/  @P4 IMAD.MOV.U32 R6, RZ, RZ, R2 ;  /* 0x000000ffff064224 */ /* 0x000fe200078e0002 */
[----:B------:R-:W-:-:S02]  /*05f0*/  ISETP.EQ.AND P4, PT, R3, 0x34, PT ;  /* 0x000000340300780c */ /* 0x000fc40003f82270 */
[----:B------:R-:W-:Y:S01]  /*0600*/  @P5 MOV R5, R2 ;  /* 0x0000000200055202 */ /* 0x000fe20000000f00 */
[--C-:B------:R-:W-:Y:S01]  /*0610*/  @P6 IMAD.MOV.U32 R4, RZ, RZ, R2.reuse ;  /* 0x000000ffff046224 */ /* 0x100fe200078e0002 */
[C---:B------:R-:W-:Y:S01]  /*0620*/  ISETP.EQ.AND P5, PT, R3.reuse, 0x38, PT ;  /* 0x000000380300780c */ /* 0x040fe20003fa2270 */
[--C-:B------:R-:W-:Y:S01]  /*0630*/  @P0 IMAD.MOV.U32 R29, RZ, RZ, R2.reuse ;  /* 0x000000ffff1d0224 */ /* 0x100fe200078e0002 */
[C---:B------:R-:W-:Y:S01]  /*0640*/  ISETP.EQ.AND P6, PT, R3.reuse, 0x3c, PT ;  /* 0x0000003c0300780c */ /* 0x040fe20003fc2270 */
[--C-:B------:R-:W-:Y:S01]  /*0650*/  @P1 IMAD.MOV.U32 R28, RZ, RZ, R2.reuse ;  /* 0x000000ffff1c1224 */ /* 0x100fe200078e0002 */
[C---:B------:R-:W-:Y:S02]  /*0660*/  ISETP.EQ.AND P0, PT, R3.reuse, 0x40, PT ;  /* 0x000000400300780c */ /* 0x040fe40003f02270 */
        /* <DEDUP_REMOVED lines=11> */
[-C--:B------:R-:W-:Y:S01]  /*0720*/  @P0 MOV R22, R2.reuse ;  /* 0x0000000200160202 */ /* 0x080fe20000000f00 */
[--C-:B------:R-:W-:Y:S01]  /*0730*/  @P1 IMAD.MOV.U32 R21, RZ, RZ, R2.reuse ;  /* 0x000000ffff151224 */ /* 0x100fe200078e0002 */
[C---:B------:R-:W-:Y:S02]  /*0740*/  ISETP.EQ.AND P0, PT, R3.reuse, 0x5c, PT ;  /* 0x0000005c0300780c */ /* 0x040fe40003f02270 */
[----:B------:R-:W-:Y:S01]  /*0750*/  ISETP.EQ.AND P1, PT, R3, 0x60, PT ;  /* 0x000000600300780c */ /* 0x000fe20003f22270 */
[--C-:B------:R-:W-:Y:S02]  /*0760*/  @P2 IMAD.MOV.U32 R20, RZ, RZ, R2.reuse ;  /* 0x000000ffff142224 */ /* 0x100fe400078e0002 */
[--C-:B------:R-:W-:Y:S01]  /*0770*/  @P3 IMAD.MOV.U32 R19, RZ, RZ, R2.reuse ;  /* 0x000000ffff133224 */ /* 0x100fe200078e0002 */
[----:B------:R-:W-:Y:S01]  /*0780*/  @P4 MOV R18, R2 ;  /* 0x0000000200124202 */ /* 0x000fe20000000f00 */
[--C-:B------:R-:W-:Y:S02]  /*0790*/  @P5 IMAD.MOV.U32 R17, RZ, RZ, R2.reuse ;  /* 0x000000ffff115224 */ /* 0x100fe400078e0002 */
[----:B------:R-:W-:-:S04]  /*07a0*/  @P6 IMAD.MOV.U32 R16, RZ, RZ, R2 ;  /* 0x000000ffff106224 */ /* 0x000fc800078e0002 */
[--C-:B------:R-:W-:Y:S02]  /*07b0*/  @P0 IMAD.MOV.U32 R15, RZ, RZ, R2.reuse ;  /* 0x000000ffff0f0224 */ /* 0x100fe400078e0002 */
[----:B------:R-:W-:Y:S02]  /*07c0*/  @P1 IMAD.MOV.U32 R14, RZ, RZ, R2 ;  /* 0x000000ffff0e1224 */ /* 0x000fe400078e0002 */
[----:B------:R-:W0:Y:S02]  /*07d0*/  LDC.64 R2, c[0x0][0x390] ;  /* 0x0000e400ff027b82 */ /* 0x000e240000000a00 */
[----:B0-----:R-:W2:Y:S01]  /*07e0*/  LDG.E R2, desc[UR4][R2.64] ;  /* 0x0000000402027981 */ /* 0x001ea2000c1e1900 */
[----:B----4-:R-:W-:-:S05]  /*07f0*/  IMAD.SHL.U32 R12, R12, 0x4, RZ ;  /* 0x000000040c0c7824 */ /* 0x010fca00078e00ff */
[C---:B------:R-:W-:Y:S02]  /*0800*/  ISETP.EQ.AND P6, PT, R12.reuse, 0x4, PT ;  /* 0x000000040c00780c */ /* 0x040fe40003fc2270 */
[C---:B------:R-:W-:Y:S02]  /*0810*/  ISETP.EQ.AND P5, PT, R12.reuse, RZ, PT ;  /* 0x000000ff0c00720c */ /* 0x040fe40003fa2270 */
[C---:B------:R-:W-:Y:S02]  /*0820*/  ISETP.EQ.AND P0, PT, R12.reuse, 0x8, PT ;  /* 0x000000080c00780c */ /* 0x040fe40003f02270 */
[C---:B------:R-:W-:Y:S02]  /*0830*/  ISETP.EQ.AND P1, PT, R12.reuse, 0xc, PT ;  /* 0x0000000c0c00780c */ /* 0x040fe40003f22270 */
[----:B------:R-:W-:-:S05]  /*0840*/  ISETP.EQ.AND P3, PT, R12, 0x14, PT ;  /* 0x000000140c00780c */ /* 0x000fca0003f62270 */
[--C-:B-----5:R-:W-:Y:S01]  /*0850*/  @P6 IMAD.MOV.U32 R11, RZ, RZ, R13.reuse ;  /* 0x000000ffff0b6224 */ /* 0x120fe200078e000d */
[C---:B------:R-:W-:Y:S02]  /*0860*/  ISETP.EQ.AND P6, PT, R12.reuse, 0x20, PT ;  /* 0x000000200c00780c */ /* 0x040fe40003fc2270 */
[----:B------:R-:W-:Y:S01]  /*0870*/  @P5 MOV R33, R13 ;  /* 0x0000000d00215202 */ /* 0x000fe20000000f00 */
[--C-:B------:R-:W-:Y:S01]  /*0880*/  @P0 IMAD.MOV.U32 R10, RZ, RZ, R13.reuse ;  /* 0x000000ffff0a0224 */ /* 0x100fe200078e000d */
[C---:B------:R-:W-:Y:S01]  /*0890*/  ISETP.EQ.AND P2, PT, R12.reuse, 0x10, PT ;  /* 0x000000100c00780c */ /* 0x040fe20003f42270 */
[--C-:B------:R-:W-:Y:S01]  /*08a0*/  @P1 IMAD.MOV.U32 R9, RZ, RZ, R13.reuse ;  /* 0x000000ffff091224 */ /* 0x100fe200078e000d */
[C---:B------:R-:W-:Y:S01]  /*08b0*/  ISETP.EQ.AND P4, PT, R12.reuse, 0x18, PT ;  /* 0x000000180c00780c */ /* 0x040fe20003f82270 */
[----:B------:R-:W-:Y:S01]  /*08c0*/  @P3 IMAD.MOV.U32 R7, RZ, RZ, R13 ;  /* 0x000000ffff073224 */ /* 0x000fe200078e000d */
[C---:B------:R-:W-:Y:S02]  /*08d0*/  ISETP.EQ.AND P5, PT, R12.reuse, 0x1c, PT ;  /* 0x0000001c0c00780c */ /* 0x040fe40003fa2270 */
[----:B------:R-:W-:-:S03]  /*08e0*/  ISETP.EQ.AND P0, PT, R12, 0x24, PT ;  /* 0x000000240c00780c */ /* 0x000fc60003f02270 */
[----:B------:R-:W-:Y:S02]  /*08f0*/  @P6 MOV R4, R13 ;  /* 0x0000000d00046202 */ /* 0x000fe40000000f00 */
[C---:B------:R-:W-:Y:S02]  /*0900*/  ISETP.EQ.AND P6, PT, R12.reuse, 0x3c, PT ;  /* 0x0000003c0c00780c */ /* 0x040fe40003fc2270 */
[C---:B------:R-:W-:Y:S02]  /*0910*/  ISETP.EQ.AND P1, PT, R12.reuse, 0x28, PT ;  /* 0x000000280c00780c */ /* 0x040fe40003f22270 */
[C---:B------:R-:W-:Y:S01]  /*0920*/  ISETP.EQ.AND P3, PT, R12.reuse, 0x30, PT ;  /* 0x000000300c00780c */ /* 0x040fe20003f62270 */
[--C-:B------:R-:W-:Y:S01]  /*0930*/  @P2 IMAD.MOV.U32 R8, RZ, RZ, R13.reuse ;  /* 0x000000ffff082224 */ /* 0x100fe200078e000d */
[C---:B------:R-:W-:Y:S01]  /*0940*/  ISETP.EQ.AND P2, PT, R12.reuse, 0x2c, PT ;  /* 0x0000002c0c00780c */ /* 0x040fe20003f42270 */
[--C-:B------:R-:W-:Y:S01]  /*0950*/  @P4 IMAD.MOV.U32 R6, RZ, RZ, R13.reuse ;  /* 0x000000ffff064224 */ /* 0x100fe200078e000d */
[C---:B------:R-:W-:Y:S01]  /*0960*/  ISETP.EQ.AND P4, PT, R12.reuse, 0x34, PT ;  /* 0x000000340c00780c */ /* 0x040fe20003f82270 */
[--C-:B------:R-:W-:Y:S01]  /*0970*/  @P5 IMAD.MOV.U32 R5, RZ, RZ, R13.reuse ;  /* 0x000000ffff055224 */ /* 0x100fe200078e000d */
[----:B------:R-:W-:Y:S01]  /*0980*/  ISETP.EQ.AND P5, PT, R12, 0x38, PT ;  /* 0x000000380c00780c */ /* 0x000fe20003fa2270 */
[----:B------:R-:W-:-:S02]  /*0990*/  @P0 IMAD.MOV.U32 R29, RZ, RZ, R13 ;  /* 0x000000ffff1d0224 */ /* 0x000fc400078e000d */
[--C-:B------:R-:W-:Y:S01]  /*09a0*/  @P6 IMAD.MOV.U32 R23, RZ, RZ, R13.reuse ;  /* 0x000000ffff176224 */ /* 0x100fe200078e000d */
[C---:B------:R-:W-:Y:S01]  /*09b0*/  ISETP.EQ.AND P6, PT, R12.reuse, 0x58, PT ;  /* 0x000000580c00780c */ /* 0x040fe20003fc2270 */
[--C-:B------:R-:W-:Y:S01]  /*09c0*/  @P1 IMAD.MOV.U32 R28, RZ, RZ, R13.reuse ;  /* 0x000000ffff1c1224 */ /* 0x100fe200078e000d */
[C---:B------:R-:W-:Y:S01]  /*09d0*/  ISETP.EQ.AND P0, PT, R12.reuse, 0x40, PT ;  /* 0x000000400c00780c */ /* 0x040fe20003f02270 */
[--C-:B------:R-:W-:Y:S01]  /*09e0*/  @P3 IMAD.MOV.U32 R26, RZ, RZ, R13.reuse ;  /* 0x000000ffff1a3224 */ /* 0x100fe200078e000d */
[C---:B------:R-:W-:Y:S02]  /*09f0*/  ISETP.EQ.AND P1, PT, R12.reuse, 0x44, PT ;  /* 0x000000440c00780c */ /* 0x040fe40003f22270 */
[----:B------:R-:W-:Y:S01]  /*0a00*/  ISETP.EQ.AND P3, PT, R12, 0x4c, PT ;  /* 0x0000004c0c00780c */ /* 0x000fe20003f62270 */
[----:B------:R-:W-:Y:S02]  /*0a10*/  IMAD.SHL.U32 R30, R30, 0x4, RZ ;  /* 0x000000041e1e7824 */ /* 0x000fe400078e00ff */
[--C-:B------:R-:W-:Y:S01]  /*0a20*/  @P2 IMAD.MOV.U32 R27, RZ, RZ, R13.reuse ;  /* 0x000000ffff1b2224 */ /* 0x100fe200078e000d */
[----:B------:R-:W-:Y:S01]  /*0a30*/  ISETP.EQ.AND P2, PT, R12, 0x48, PT ;  /* 0x000000480c00780c */ /* 0x000fe20003f42270 */
[----:B------:R-:W-:-:S02]  /*0a40*/  @P4 IMAD.MOV.U32 R25, RZ, RZ, R13 ;  /* 0x000000ffff194224 */ /* 0x000fc400078e000d */
[--C-:B------:R-:W-:Y:S01]  /*0a50*/  @P6 IMAD.MOV.U32 R16, RZ, RZ, R13.reuse ;  /* 0x000000ffff106224 */ /* 0x100fe200078e000d */
[----:B------:R-:W-:Y:S01]  /*0a60*/  ISETP.EQ.AND P6, PT, R30, 0x4, PT ;  /* 0x000000041e00780c */ /* 0x000fe20003fc2270 */
[--C-:B------:R-:W-:Y:S01]  /*0a70*/  @P5 IMAD.MOV.U32 R24, RZ, RZ, R13.reuse ;  /* 0x000000ffff185224 */ /* 0x100fe200078e000d */
[----:B------:R-:W-:Y:S01]  /*0a80*/  @P0 MOV R22, R13 ;  /* 0x0000000d00160202 */ /* 0x000fe20000000f00 */
[--C-:B------:R-:W-:Y:S01]  /*0a90*/  @P1 IMAD.MOV.U32 R21, RZ, RZ, R13.reuse ;  /* 0x000000ffff151224 */ /* 0x100fe200078e000d */
[C---:B------:R-:W-:Y:S01]  /*0aa0*/  ISETP.EQ.AND P4, PT, R12.reuse, 0x50, PT ;  /* 0x000000500c00780c */ /* 0x040fe20003f82270 */
[----:B------:R-:W-:Y:S01]  /*0ab0*/  @P3 IMAD.MOV.U32 R19, RZ, RZ, R13 ;  /* 0x000000ffff133224 */ /* 0x000fe200078e000d */
[C---:B------:R-:W-:Y:S02]  /*0ac0*/  ISETP.EQ.AND P5, PT, R12.reuse, 0x54, PT ;  /* 0x000000540c00780c */ /* 0x040fe40003fa2270 */
[C---:B------:R-:W-:Y:S02]  /*0ad0*/  ISETP.EQ.AND P0, PT, R12.reuse, 0x5c, PT ;  /* 0x0000005c0c00780c */ /* 0x040fe40003f02270 */
[----:B------:R-:W-:-:S02]  /*0ae0*/  ISETP.EQ.AND P1, PT, R12, 0x60, PT ;  /* 0x000000600c00780c */ /* 0x000fc40003f22270 */
[C---:B------:R-:W-:Y:S01]  /*0af0*/  ISETP.EQ.AND P3, PT, R30.reuse, RZ, PT ;  /* 0x000000ff1e00720c */ /* 0x040fe20003f62270 */
[--C-:B------:R-:W-:Y:S01]  /*0b00*/  @P6 IMAD.MOV.U32 R11, RZ, RZ, R34.reuse ;  /* 0x000000ffff0b6224 */ /* 0x100fe200078e0022 */
[C---:B------:R-:W-:Y:S01]  /*0b10*/  ISETP.EQ.AND P6, PT, R30.reuse, 0x20, PT ;  /* 0x000000201e00780c */ /* 0x040fe20003fc2270 */
[--C-:B------:R-:W-:Y:S01]  /*0b20*/  @P2 IMAD.MOV.U32 R20, RZ, RZ, R13.reuse ;  /* 0x000000ffff142224 */ /* 0x100fe200078e000d */
[C---:B------:R-:W-:Y:S01]  /*0b30*/  ISETP.EQ.AND P2, PT, R30.reuse, 0xc, PT ;  /* 0x0000000c1e00780c */ /* 0x040fe20003f42270 */
[--C-:B------:R-:W-:Y:S01]  /*0b40*/  @P4 IMAD.MOV.U32 R18, RZ, RZ, R13.reuse ;  /* 0x000000ffff124224 */ /* 0x100fe200078e000d */
[C---:B------:R-:W-:Y:S01]  /*0b50*/  ISETP.EQ.AND P4, PT, R30.reuse, 0x18, PT ;  /* 0x000000181e00780c */ /* 0x040fe20003f82270 */
[--C-:B------:R-:W-:Y:S01]  /*0b60*/  @P5 IMAD.MOV.U32 R17, RZ, RZ, R13.reuse ;  /* 0x000000ffff115224 */ /* 0x100fe200078e000d */
[C---:B------:R-:W-:Y:S02]  /*0b70*/  ISETP.EQ.AND P5, PT, R30.reuse, 0x8, PT ;  /* 0x000000081e00780c */ /* 0x040fe40003fa2270 */
[----:B------:R-:W-:Y:S01]  /*0b80*/  @P0 MOV R15, R13 ;  /* 0x0000000d000f0202 */ /* 0x000fe20000000f00 */
[----:B------:R-:W-:Y:S01]  /*0b90*/  @P1 IMAD.MOV.U32 R14, RZ, RZ, R13 ;  /* 0x000000ffff0e1224 */ /* 0x000fe200078e000d */
[C---:B------:R-:W-:Y:S01]  /*0ba0*/  ISETP.EQ.AND P1, PT, R30.reuse, 0x10, PT ;  /* 0x000000101e00780c */ /* 0x040fe20003f22270 */
[----:B------:R-:W-:Y:S01]  /*0bb0*/  @P3 IMAD.MOV.U32 R33, RZ, RZ, R34 ;  /* 0x000000ffff213224 */ /* 0x000fe200078e0022 */
[----:B------:R-:W-:-:S02]  /*0bc0*/  ISETP.EQ.AND P0, PT, R30, 0x14, PT ;  /* 0x000000141e00780c */ /* 0x000fc40003f02270 */
        /* <DEDUP_REMOVED lines=20> */
[----:B------:R-:W-:Y:S01]  /*0d10*/  @P4 MOV R25, R34 ;  /* 0x0000002200194202 */ /* 0x000fe20000000f00 */
[----:B------:R-:W-:Y:S01]  /*0d20*/  @P1 IMAD.MOV.U32 R27, RZ, RZ, R34 ;  /* 0x000000ffff1b1224 */ /* 0x000fe200078e0022 */
[----:B------:R-:W-:-:S02]  /*0d30*/  ISETP.EQ.AND P2, PT, R30, 0x44, PT ;  /* 0x000000441e00780c */ /* 0x000fc40003f42270 */
[C---:B------:R-:W-:Y:S01]  /*0d40*/  ISETP.EQ.AND P1, PT, R30.reuse, 0x48, PT ;  /* 0x000000481e00780c */ /* 0x040fe20003f22270 */
[--C-:B------:R-:W-:Y:S01]  /*0d50*/  @P0 IMAD.MOV.U32 R26, RZ, RZ, R34.reuse ;  /* 0x000000ffff1a0224 */ /* 0x100fe200078e0022 */
[C---:B------:R-:W-:Y:S01]  /*0d60*/  ISETP.EQ.AND P0, PT, R30.reuse, 0x4c, PT ;  /* 0x0000004c1e00780c */ /* 0x040fe20003f02270 */
[--C-:B------:R-:W-:Y:S01]  /*0d70*/  @P3 IMAD.MOV.U32 R24, RZ, RZ, R34.reuse ;  /* 0x000000ffff183224 */ /* 0x100fe200078e0022 */
[C---:B------:R-:W-:Y:S02]  /*0d80*/  ISETP.EQ.AND P4, PT, R30.reuse, 0x50, PT ;  /* 0x000000501e00780c */ /* 0x040fe40003f82270 */
[C---:B------:R-:W-:Y:S01]  /*0d90*/  ISETP.EQ.AND P3, PT, R30.reuse, 0x54, PT ;  /* 0x000000541e00780c */ /* 0x040fe20003f62270 */
[----:B------:R-:W-:Y:S02]  /*0da0*/  IMAD.SHL.U32 R31, R31, 0x4, RZ ;  /* 0x000000041f1f7824 */ /* 0x000fe400078e00ff */
[--C-:B------:R-:W-:Y:S02]  /*0db0*/  @P6 IMAD.MOV.U32 R16, RZ, RZ, R34.reuse ;  /* 0x000000ffff106224 */ /* 0x100fe400078e0022 */
[--C-:B------:R-:W-:Y:S01]  /*0dc0*/  @P5 IMAD.MOV.U32 R22, RZ, RZ, R34.reuse ;  /* 0x000000ffff165224 */ /* 0x100fe200078e0022 */
[C---:B------:R-:W-:Y:S01]  /*0dd0*/  ISETP.EQ.AND P6, PT, R31.reuse, 0x10, PT ;  /* 0x000000101f00780c */ /* 0x040fe20003fc2270 */
[--C-:B------:R-:W-:Y:S01]  /*0de0*/  @P2 IMAD.MOV.U32 R21, RZ, RZ, R34.reuse ;  /* 0x000000ffff152224 */ /* 0x100fe200078e0022 */
[C---:B------:R-:W-:Y:S01]  /*0df0*/  ISETP.EQ.AND P5, PT, R30.reuse, 0x5c, PT ;  /* 0x0000005c1e00780c */ /* 0x040fe20003fa2270 */
[--C-:B------:R-:W-:Y:S01]  /*0e00*/  @P1 IMAD.MOV.U32 R20, RZ, RZ, R34.reuse ;  /* 0x000000ffff141224 */ /* 0x100fe200078e0022 */
[----:B------:R-:W-:Y:S01]  /*0e10*/  ISETP.EQ.AND P2, PT, R30, 0x60, PT ;  /* 0x000000601e00780c */ /* 0x000fe20003f42270 */
[--C-:B------:R-:W-:Y:S01]  /*0e20*/  @P0 IMAD.MOV.U32 R19, RZ, RZ, R34.reuse ;  /* 0x000000ffff130224 */ /* 0x100fe200078e0022 */
[----:B------:R-:W-:Y:S01]  /*0e30*/  ISETP.EQ.AND P1, PT, R31, RZ, PT ;  /* 0x000000ff1f00720c */ /* 0x000fe20003f22270 */
[----:B------:R-:W-:Y:S01]  /*0e40*/  @P4 IMAD.MOV.U32 R18, RZ, RZ, R34 ;  /* 0x000000ffff124224 */ /* 0x000fe200078e0022 */
[----:B------:R-:W-:-:S02]  /*0e50*/  @P3 MOV R17, R34 ;  /* 0x0000002200113202 */ /* 0x000fc40000000f00 */
[C---:B------:R-:W-:Y:S02]  /*0e60*/  ISETP.EQ.AND P0, PT, R31.reuse, 0x4, PT ;  /* 0x000000041f00780c */ /* 0x040fe40003f02270 */
[C---:B------:R-:W-:Y:S02]  /*0e70*/  ISETP.EQ.AND P4, PT, R31.reuse, 0x8, PT ;  /* 0x000000081f00780c */ /* 0x040fe40003f82270 */
[C---:B------:R-:W-:Y:S02]  /*0e80*/  ISETP.EQ.AND P3, PT, R31.reuse, 0xc, PT ;  /* 0x0000000c1f00780c */ /* 0x040fe40003f62270 */
[----:B------:R-:W-:Y:S01]  /*0e90*/  @P6 MOV R8, R32 ;  /* 0x0000002000086202 */ /* 0x000fe20000000f00 */
[--C-:B------:R-:W-:Y:S01]  /*0ea0*/  @P5 IMAD.MOV.U32 R15, RZ, RZ, R34.reuse ;  /* 0x000000ffff0f5224 */ /* 0x100fe200078e0022 */
[C---:B------:R-:W-:Y:S01]  /*0eb0*/  ISETP.EQ.AND P6, PT, R31.reuse, 0x2c, PT ;  /* 0x0000002c1f00780c */ /* 0x040fe20003fc2270 */
[----:B------:R-:W-:Y:S01]  /*0ec0*/  @P2 IMAD.MOV.U32 R14, RZ, RZ, R34 ;  /* 0x000000ffff0e2224 */ /* 0x000fe200078e0022 */
        /* <DEDUP_REMOVED lines=25> */
[----:B------:R-:W-:Y:S02]  /*1060*/  @P5 MOV R26, R32 ;  /* 0x00000020001a5202 */ /* 0x000fe40000000f00 */
        /* <DEDUP_REMOVED lines=10> */
[----:B------:R-:W-:Y:S01]  /*1110*/  ISETP.EQ.AND P3, PT, R31, 0x60, PT ;  /* 0x000000601f00780c */ /* 0x000fe20003f62270 */
[----:B------:R-:W-:Y:S01]  /*1120*/  BSSY.RECONVERGENT B0, `(.L_x_0) ;  /* 0x000005c000007945 */ /* 0x000fe20003800200 */
[----:B------:R-:W-:Y:S01]  /*1130*/  IMAD.MOV.U32 R12, RZ, RZ, RZ ;  /* 0x000000ffff0c7224 */ /* 0x000fe200078e00ff */
[----:B------:R-:W-:Y:S02]  /*1140*/  @P5 MOV R19, R32 ;  /* 0x0000002000135202 */ /* 0x000fe40000000f00 */
[--C-:B------:R-:W-:Y:S02]  /*1150*/  @P2 IMAD.MOV.U32 R18, RZ, RZ, R32.reuse ;  /* 0x000000ffff122224 */ /* 0x100fe400078e0020 */
[--C-:B------:R-:W-:Y:S02]  /*1160*/  @P1 IMAD.MOV.U32 R17, RZ, RZ, R32.reuse ;  /* 0x000000ffff111224 */ /* 0x100fe400078e0020 */
[--C-:B------:R-:W-:Y:S02]  /*1170*/  @P0 IMAD.MOV.U32 R16, RZ, RZ, R32.reuse ;  /* 0x000000ffff100224 */ /* 0x100fe400078e0020 */
[----:B------:R-:W-:-:S02]  /*1180*/  @P4 IMAD.MOV.U32 R15, RZ, RZ, R32 ;  /* 0x000000ffff0f4224 */ /* 0x000fc400078e0020 */
[----:B------:R-:W-:Y:S02]  /*1190*/  @P3 IMAD.MOV.U32 R14, RZ, RZ, R32 ;  /* 0x000000ffff0e3224 */ /* 0x000fe400078e0020 */
[----:B--2---:R-:W-:-:S05]  /*11a0*/  IMAD.IADD R2, R2, 0x1, R33 ;  /* 0x0000000102027824 */ /* 0x004fca00078e0221 */
[----:B------:R-:W-:-:S13]  /*11b0*/  ISETP.NE.AND P6, PT, R2, 0x1, PT ;  /* 0x000000010200780c */ /* 0x000fda0003fc5270 */
[----:B------:R-:W-:Y:S05]  /*11c0*/  @!P6 BRA `(.L_x_1) ;  /* 0x000000040044e947 */ /* 0x000fea0003800000 */
[----:B------:R-:W0:Y:S02]  /*11d0*/  LDC.64 R2, c[0x0][0x390] ;  /* 0x0000e400ff027b82 */ /* 0x000e240000000a00 */
[----:B0-----:R-:W2:Y:S04]  /*11e0*/  LDG.E R13, desc[UR4][R2.64+0x8] ;  /* 0x00000804020d7981 */ /* 0x001ea8000c1e1900 */
[----:B------:R-:W3:Y:S01]  /*11f0*/  LDG.E R30, desc[UR4][R2.64+0x4] ;  /* 0x00000404021e7981 */ /* 0x000ee2000c1e1900 */
[----:B--2---:R-:W-:Y:S01]  /*1200*/  IMAD.IADD R10, R13, 0x1, R10 ;  /* 0x000000010d0a7824 */ /* 0x004fe200078e020a */
[----:B---3--:R-:W-:-:S04]  /*1210*/  IADD3 R11, PT, PT, R30, R11, RZ ;  /* 0x0000000b1e0b7210 */ /* 0x008fc80007ffe0ff */
[----:B------:R-:W-:-:S04]  /*1220*/  ISETP.NE.AND P0, PT, R10, 0x1, PT ;  /* 0x000000010a00780c */ /* 0x000fc80003f05270 */
[----:B------:R-:W-:-:S13]  /*1230*/  ISETP.EQ.OR P0, PT, R11, 0x1, !P0 ;  /* 0x000000010b00780c */ /* 0x000fda0004702670 */
[----:B------:R-:W-:Y:S05]  /*1240*/  @P0 BRA `(.L_x_1) ;  /* 0x0000000400240947 */ /* 0x000fea0003800000 */
[----:B------:R-:W2:Y:S04]  /*1250*/  LDG.E R30, desc[UR4][R2.64+0x14] ;  /* 0x00001404021e7981 */ /* 0x000ea8000c1e1900 */
[----:B------:R-:W3:Y:S04]  /*1260*/  LDG.E R11, desc[UR4][R2.64+0x10] ;  /* 0x00001004020b7981 */ /* 0x000ee8000c1e1900 */
[----:B------:R-:W4:Y:S01]  /*1270*/  LDG.E R10, desc[UR4][R2.64+0xc] ;  /* 0x00000c04020a7981 */ /* 0x000f22000c1e1900 */
[----:B--2---:R-:W-:Y:S02]  /*1280*/  IMAD.IADD R7, R30, 0x1, R7 ;  /* 0x000000011e077824 */ /* 0x004fe400078e0207 */
[----:B---3--:R-:W-:-:S03]  /*1290*/  IMAD.IADD R8, R11, 0x1, R8 ;  /* 0x000000010b087824 */ /* 0x008fc600078e0208 */
[----:B------:R-:W-:Y:S01]  /*12a0*/  ISETP.NE.AND P0, PT, R7, 0x1, PT ;  /* 0x000000010700780c */ /* 0x000fe20003f05270 */
[----:B----4-:R-:W-:-:S03]  /*12b0*/  IMAD.IADD R9, R10, 0x1, R9 ;  /* 0x000000010a097824 */ /* 0x010fc600078e0209 */
[----:B------:R-:W-:-:S04]  /*12c0*/  ISETP.EQ.OR P0, PT, R8, 0x1, !P0 ;  /* 0x000000010800780c */ /* 0x000fc80004702670 */
[----:B------:R-:W-:-:S13]  /*12d0*/  ISETP.EQ.OR P0, PT, R9, 0x1, P0 ;  /* 0x000000010900780c */ /* 0x000fda0000702670 */
        /* <DEDUP_REMOVED lines=14> */
[----:B--2---:R-:W-:Y:S01]  /*13c0*/  IMAD.IADD R6, R6, 0x1, R27 ;  /* 0x0000000106067824 */ /* 0x004fe200078e021b */
[----:B---3--:R-:W-:-:S04]  /*13d0*/  IADD3 R5, PT, PT, R5, R28, RZ ;  /* 0x0000001c05057210 */ /* 0x008fc80007ffe0ff */
        /* <DEDUP_REMOVED lines=28> */
[----:B--2---:R-:W-:Y:S01]  /*15a0*/  IADD3 R7, PT, PT, R7, R18, RZ ;  /* 0x0000001207077210 */ /* 0x004fe20007ffe0ff */
        /* <DEDUP_REMOVED lines=8> */
[----:B------:R-:W4:Y:S04]  /*1630*/  LDG.E R4, desc[UR4][R2.64+0x54] ;  /* 0x0000540402047981 */ /* 0x000f28000c1e1900 */
[----:B------:R-:W5:Y:S01]  /*1640*/  LDG.E R7, desc[UR4][R2.64+0x60] ;  /* 0x0000600402077981 */ /* 0x000f62000c1e1900 */
[----:B--2---:R-:W-:-:S02]  /*1650*/  IMAD.IADD R6, R6, 0x1, R15 ;  /* 0x0000000106067824 */ /* 0x004fc400078e020f */
[----:B---3--:R-:W-:-:S03]  /*1660*/  IMAD.IADD R5, R5, 0x1, R16 ;  /* 0x0000000105057824 */ /* 0x008fc600078e0210 */
[----:B------:R-:W-:Y:S01]  /*1670*/  ISETP.NE.AND P0, PT, R6, 0x1, PT ;  /* 0x000000010600780c */ /* 0x000fe20003f05270 */
[----:B----4-:R-:W-:-:S03]  /*1680*/  IMAD.IADD R4, R4, 0x1, R17 ;  /* 0x0000000104047824 */ /* 0x010fc600078e0211 */
[----:B------:R-:W-:-:S04]  /*1690*/  ISETP.EQ.OR P0, PT, R5, 0x1, !P0 ;  /* 0x000000010500780c */ /* 0x000fc80004702670 */
[----:B------:R-:W-:-:S13]  /*16a0*/  ISETP.EQ.OR P0, PT, R4, 0x1, P0 ;  /* 0x000000010400780c */ /* 0x000fda0000702670 */
[----:B-----5:R-:W-:-:S05]  /*16b0*/  @!P0 IMAD.IADD R7, R7, 0x1, R14 ;  /* 0x0000000107078824 */ /* 0x020fca00078e020e */
[----:B------:R-:W-:-:S04]  /*16c0*/  @!P0 ISETP.NE.AND P1, PT, R7, 0x1, PT ;  /* 0x000000010700880c */ /* 0x000fc80003f25270 */
[----:B------:R-:W-:-:S09]  /*16d0*/  @!P0 SEL R12, RZ, 0x1, !P1 ;  /* 0x00000001ff0c8807 */ /* 0x000fd20004800000 */
.L_x_1:
[----:B------:R-:W-:Y:S05]  /*16e0*/  BSYNC.RECONVERGENT B0 ;  /* 0x0000000000007941 */ /* 0x000fea0003800200 */
.L_x_0:
[----:B------:R-:W0:Y:S02]  /*16f0*/  LDC.64 R2, c[0x0][0x398] ;  /* 0x0000e600ff027b82 */ /* 0x000e240000000a00 */
[----:B0-----:R-:W-:-:S05]  /*1700*/  IMAD.WIDE.U32 R2, R0, 0x4, R2 ;  /* 0x0000000400027825 */ /* 0x001fca00078e0002 */
[----:B------:R-:W-:Y:S01]  /*1710*/  STG.E desc[UR4][R2.64], R12 ;  /* 0x0000000c02007986 */ /* 0x000fe2000c101904 */
[----:B------:R-:W-:Y:S06]  /*1720*/  BAR.SYNC.DEFER_BLOCKING 0x0 ;  /* 0x0000000000007b1d */ /* 0x000fec0000010000 */
[----:B------:R-:W-:Y:S05]  /*1730*/  EXIT ;  /* 0x000000000000794d */ /* 0x000fea0003800000 */
.L_x_2:
[----:B------:R-:W-:-:S00]  /*1740*/  BRA `(.L_x_2) ;  /* 0xfffffffc00fc7947 */ /* 0x000fc0000383ffff */
[----:B------:R-:W-:-:S00]  /*1750*/  NOP ;  /* 0x0000000000007918 */ /* 0x000fc00000000000 */
        /* <DEDUP_REMOVED lines=10> */
.L_x_8:


//--------------------- .text._Z11sat_Kernel1PiS_i --------------------------
	.section	.text._Z11sat_Kernel1PiS_i,"ax",@progbits
	.align	128
        .global         _Z11sat_Kernel1PiS_i
        .type           _Z11sat_Kernel1PiS_i,@function
        .size           _Z11sat_Kernel1PiS_i,(.L_x_9 - _Z11sat_Kernel1PiS_i)
        .other          _Z11sat_Kernel1PiS_i,@"STO_CUDA_ENTRY STV_DEFAULT"
_Z11sat_Kernel1PiS_i:
.text._Z11sat_Kernel1PiS_i:
[----:B------:R-:W0:Y:S01]  /*0000*/  LDC R1, c[0x0][0x37c] ;  /* 0x0000df00ff017b82 */ /* 0x000e220000000800 */
[----:B------:R-:W1:Y:S07]  /*0010*/  S2R R3, SR_TID.X ;  /* 0x0000000000037919 */ /* 0x000e6e0000002100 */
[----:B------:R-:W1:Y:S01]  /*0020*/  S2UR UR4, SR_CTAID.X ;  /* 0x00000000000479c3 */ /* 0x000e620000002500 */
[----:B0-----:R-:W-:-:S07]  /*0030*/  IADD3 R1, PT, PT, R1, -0x68, RZ ;  /* 0xffffff9801017810 */ /* 0x001fce0007ffe0ff */
[----:B------:R-:W1:Y:S08]  /*0040*/  LDC R12, c[0x0][0x360] ;  /* 0x0000d800ff0c7b82 */ /* 0x000e700000000800 */
[----:B------:R-:W0:Y:S08]  /*0050*/  LDC R2, c[0x0][0x390] ;  /* 0x0000e400ff027b82 */ /* 0x000e300000000800 */
[----:B------:R-:W2:Y:S01]  /*0060*/  LDC.64 R10, c[0x0][0x388] ;  /* 0x0000e200ff0a7b82 */ /* 0x000ea20000000a00 */
[----:B-1----:R-:W-:-:S07]  /*0070*/  IMAD R12, R12, UR4, R3 ;  /* 0x000000040c0c7c24 */ /* 0x002fce000f8e0203 */
[----:B------:R-:W1:Y:S01]  /*0080*/  LDC.64 R8, c[0x0][0x380] ;  /* 0x0000e000ff087b82 */ /* 0x000e620000000a00 */
[----:B------:R-:W3:Y:S01]  /*0090*/  LDCU.64 UR4, c[0x0][0x358] ;  /* 0x00006b00ff0477ac */ /* 0x000ee20008000a00 */
[----:B------:R-:W-:-:S04]  /*00a0*/  IMAD.HI R0, R12, 0x1948b0fd, RZ ;  /* 0x1948b0fd0c007827 */ /* 0x000fc800078e02ff */
[----:B0-----:R-:W-:Y:S01]  /*00b0*/  IMAD R13, R2, 0x1e, RZ ;  /* 0x0000001e020d7824 */ /* 0x001fe200078e02ff */
[----:B------:R-:W-:-:S04]  /*00c0*/  SHF.R.U32.HI R3, RZ, 0x1f, R0 ;  /* 0x0000001fff037819 */ /* 0x000fc80000011600 */
[----:B------:R-:W-:Y:S01]  /*00d0*/  LEA.HI.SX32 R3, R0, R3, 0x1d ;  /* 0x0000000300037211 */ /* 0x000fe200078feaff */
[----:B--2---:R-:W-:-:S04]  /*00e0*/  IMAD.WIDE.U32 R10, R12, 0x4, R10 ;  /* 0x000000040c0a7825 */ /* 0x004fc800078e000a */
[----:B------:R-:W-:-:S05]  /*00f0*/  IMAD.HI R0, R3, 0x55555556, RZ ;  /* 0x5555555603007827 */ /* 0x000fca00078e02ff */
[----:B------:R-:W-:-:S05]  /*0100*/  LEA.HI R0, R0, R0, RZ, 0x1 ;  /* 0x0000000000007211 */ /* 0x000fca00078f08ff */
[----:B------:R-:W-:Y:S02]  /*0110*/  IMAD R0, R0, -0x3, R3 ;  /* 0xfffffffd00007824 */ /* 0x000fe400078e0203 */
[----:B------:R-:W-:-:S03]  /*0120*/  IMAD.MOV.U32 R3, RZ, RZ, 0x1 ;  /* 0x00000001ff037424 */ /* 0x000fc600078e00ff */
[----:B------:R-:W-:Y:S02]  /*0130*/  LEA R15, R0, R13, 0x1 ;  /* 0x0000000d000f7211 */ /* 0x000fe400078e08ff */
[----:B---3--:R0:W-:Y:S03]  /*0140*/  STG.E desc[UR4][R10.64], R3 ;  /* 0x000000030a007986 */ /* 0x0081e6000c101904 */
[----:B-1----:R-:W-:-:S05]  /*0150*/  IMAD.WIDE R14, R15, 0x4, R8 ;  /* 0x000000040f0e7825 */ /* 0x002fca00078e0208 */
[----:B------:R-:W2:Y:S01]  /*0160*/  LDG.E R0, desc[UR4][R14.64] ;  /* 0x000000040e007981 */ /* 0x000ea2000c1e1900 */
[----:B------:R-:W-:Y:S02]  /*0170*/  HFMA2 R6, -RZ, RZ, 0, 1.1920928955078125e-07 ;  /* 0x00000002ff067431 */ /* 0x000fe400000001ff */
[----:B------:R-:W-:Y:S01]  /*0180*/  IMAD.MOV.U32 R7, RZ, RZ, 0x2 ;  /* 0x00000002ff077424 */ /* 0x000fe200078e00ff */
[----:B------:R-:W3:Y:S04]  /*0190*/  LDG.E R4, desc[UR4][R14.64+0x4] ;  /* 0x000004040e047981 */ /* 0x000ee8000c1e1900 */
[----:B------:R1:W-:Y:S04]  /*01a0*/  STL.64 [R1], R6 ;  /* 0x0000000601007387 */ /* 0x0003e80000100a00 */
[----:B------:R1:W-:Y:S04]  /*01b0*/  STL.64 [R1+0x8], R6 ;  /* 0x0000080601007387 */ /* 0x0003e80000100a00 */
        /* <DEDUP_REMOVED lines=10> */
[----:B------:R1:W-:Y:S01]  /*0260*/  STL [R1+0x60], R6 ;  /* 0x0000600601007387 */ /* 0x0003e20000100800 */
[----:B--2---:R-:W-:-:S05]  /*0270*/  LEA R5, R0, R1, 0x2 ;  /* 0x0000000100057211 */ /* 0x004fca00078e10ff */
[----:B0-----:R-:W3:Y:S01]  /*0280*/  LDL R3, [R5] ;  /* 0x0000000005037983 */ /* 0x001ee20000100800 */
[----:B------:R-:W-:Y:S01]  /*0290*/  IMAD R0, R2, 0x5, RZ ;  /* 0x0000000502007824 */ /* 0x000fe200078e02ff */
[----:B------:R-:W-:Y:S01]  /*02a0*/  BSSY.RECONVERGENT B0, `(.L_x_3) ;  /* 0x0000045000007945 */ /* 0x000fe20003800200 */
[----:B------:R-:W-:-:S03]  /*02b0*/  IMAD.HI R2, R12, 0x55555556, RZ ;  /* 0x555555560c027827 */ /* 0x000fc600078e02ff */
[----:B------:R-:W-:Y:S02]  /*02c0*/  BSSY.RELIABLE B1, `(.L_x_4) ;  /* 0x0000041000017945 */ /* 0x000fe40003800100 */
[----:B------:R-:W-:Y:S01]  /*02d0*/  LEA.HI R2, R2, R2, RZ, 0x1 ;  /* 0x0000000202027211 */ /* 0x000fe200078f08ff */
[----:B---3--:R-:W-:-:S05]  /*02e0*/  IMAD.IADD R3, R4, 0x1, R3 ;  /* 0x0000000104037824 */ /* 0x008fca00078e0203 */
[----:B------:R-:W-:Y:S02]  /*02f0*/  ISETP.NE.AND P0, PT, R3, 0x1, PT ;  /* 0x000000010300780c */ /* 0x000fe40003f05270 */
[----:B------:R-:W-:-:S04]  /*0300*/  VIADDMNMX R3, R0, 0x3, R0, !PT ;  /* 0x0000000300037846 */ /* 0x000fc80007800100 */
[----:B------:R-:W-:-:S07]  /*0310*/  IADD3 R0, PT, PT, R3, 0x1, -R0 ;  /* 0x0000000103007810 */ /* 0x000fce0007ffe800 */
[----:B-1----:R-:W-:Y:S05]  /*0320*/  @!P0 BRA `(.L_x_5) ;  /* 0x0000000000e88947 */ /* 0x002fea0003800000 */
[----:B------:R0:W-:Y:S01]  /*0330*/  STL [R5], R4 ;  /* 0x0000000405007387 */ /* 0x0001e20000100800 */
[----:B------:R-:W-:-:S13]  /*0340*/  ISETP.NE.AND P0, PT, R0, 0x1, PT ;  /* 0x000000010000780c */ /* 0x000fda0003f05270 */
[----:B------:R-:W-:Y:S05]  /*0350*/  @!P0 BREAK.RELIABLE B1 ;  /* 0x0000000000018942 */ /* 0x000fea0003800100 */
[----:B0-----:R-:W-:Y:S05]  /*0360*/  @!P0 BRA `(.L_x_6) ;  /* 0x0000000000e08947 */ /* 0x001fea0003800000 */
[----:B------:R-:W-:-:S05]  /*0370*/  IMAD.HI R3, R12, 0x4bda12f7, RZ ;  /* 0x4bda12f70c037827 */ /* 0x000fca00078e02ff */
[----:B------:R-:W-:-:S04]  /*0380*/  SHF.R.U32.HI R4, RZ, 0x1f, R3 ;  /* 0x0000001fff047819 */ /* 0x000fc80000011603 */
[----:B------:R-:W-:-:S05]  /*0390*/  LEA.HI.SX32 R4, R3, R4, 0x1d ;  /* 0x0000000403047211 */ /* 0x000fca00078feaff */
[----:B------:R-:W-:-:S05]  /*03a0*/  IMAD.HI R3, R4, 0x55555556, RZ ;  /* 0x5555555604037827 */ /* 0x000fca00078e02ff */
[----:B------:R-:W-:-:S05]  /*03b0*/  LEA.HI R3, R3, R3, RZ, 0x1 ;  /* 0x0000000303037211 */ /* 0x000fca00078f08ff */
[----:B------:R-:W-:-:S05]  /*03c0*/  IMAD R4, R3, -0x3, R4 ;  /* 0xfffffffd03047824 */ /* 0x000fca00078e0204 */
[----:B------:R-:W-:-:S05]  /*03d0*/  LEA R4, R4, R13, 0x1 ;  /* 0x0000000d04047211 */ /* 0x000fca00078e08ff */
[----:B------:R-:W-:-:S04]  /*03e0*/  VIADD R5, R4, 0x6 ;  /* 0x0000000604057836 */ /* 0x000fc80000000000 */
[----:B------:R-:W-:-:S05]  /*03f0*/  IMAD.WIDE R4, R5, 0x4, R8 ;  /* 0x0000000405047825 */ /* 0x000fca00078e0208 */
[----:B------:R-:W2:Y:S04]  /*0400*/  LDG.E R6, desc[UR4][R4.64] ;  /* 0x0000000404067981 */ /* 0x000ea8000c1e1900 */
[----:B------:R-:W3:Y:S01]  /*0410*/  LDG.E R3, desc[UR4][R4.64+0x4] ;  /* 0x0000040404037981 */ /* 0x000ee2000c1e1900 */
[----:B--2---:R-:W-:-:S05]  /*0420*/  LEA R6, R6, R1, 0x2 ;  /* 0x0000000106067211 */ /* 0x004fca00078e10ff */
[----:B------:R-:W3:Y:S02]  /*0430*/  LDL R14, [R6] ;  /* 0x00000000060e7983 */ /* 0x000ee40000100800 */
[----:B---3--:R-:W-:-:S05]  /*0440*/  IMAD.IADD R14, R3, 0x1, R14 ;  /* 0x00000001030e7824 */ /* 0x008fca00078e020e */
[----:B------:R-:W-:-:S13]  /*0450*/  ISETP.NE.AND P0, PT, R14, 0x1, PT ;  /* 0x000000010e00780c */ /* 0x000fda0003f05270 */
[----:B------:R-:W-:Y:S05]  /*0460*/  @!P0 BRA `(.L_x_5) ;  /* 0x0000000000988947 */ /* 0x000fea0003800000 */
[----:B------:R0:W-:Y:S01]  /*0470*/  STL [R6], R3 ;  /* 0x0000000306007387 */ /* 0x0001e20000100800 */
[----:B------:R-:W-:-:S13]  /*0480*/  ISETP.NE.AND P0, PT, R0, 0x2, PT ;  /* 0x000000020000780c */ /* 0x000fda0003f05270 */
[----:B------:R-:W-:Y:S05]  /*0490*/  @!P0 BREAK.RELIABLE B1 ;  /* 0x0000000000018942 */ /* 0x000fea0003800100 */
[----:B0-----:R-:W-:Y:S05]  /*04a0*/  @!P0 BRA `(.L_x_6) ;  /* 0x0000000000908947 */ /* 0x001fea0003800000 */
[----:B------:R-:W-:-:S05]  /*04b0*/  IMAD.HI R12, R12, 0x38e38e39, RZ ;  /* 0x38e38e390c0c7827 */ /* 0x000fca00078e02ff */
[----:B------:R-:W-:-:S04]  /*04c0*/  SHF.R.S32.HI R3, RZ, 0x1, R12 ;  /* 0x00000001ff037819 */ /* 0x000fc8000001140c */
[----:B------:R-:W-:-:S05]  /*04d0*/  LEA.HI R3, R12, R3, RZ, 0x1 ;  /* 0x000000030c037211 */ /* 0x000fca00078f08ff */
        /* <DEDUP_REMOVED lines=18> */
[----:B------:R-:W-:-:S05]  /*0600*/  LEA.HI R3, R0, R0, RZ, 0x1 ;  /* 0x0000000000037211 */ /* 0x000fca00078f08ff */
[----:B------:R-:W-:-:S05]  /*0610*/  IMAD R2, R3, -0x3, R2 ;  /* 0xfffffffd03027824 */ /* 0x000fca00078e0202 */
[----:B------:R-:W-:-:S05]  /*0620*/  LEA R2, R2, R13, 0x1 ;  /* 0x0000000d02027211 */ /* 0x000fca00078e08ff */
[----:B------:R-:W-:-:S04]  /*0630*/  VIADD R3, R2, 0x12 ;  /* 0x0000001202037836 */ /* 0x000fc80000000000 */
[----:B------:R-:W-:-:S05]  /*0640*/  IMAD.WIDE R8, R3, 0x4, R8 ;  /* 0x0000000403087825 */ /* 0x000fca00078e0208 */
[----:B------:R-:W2:Y:S02]  /*0650*/  LDG.E R0, desc[UR4][R8.64] ;  /* 0x0000000408007981 */ /* 0x000ea4000c1e1900 */
[----:B--2---:R-:W-:Y:S02]  /*0660*/  LEA R2, R0, R1, 0x2 ;  /* 0x0000000100027211 */ /* 0x004fe400078e10ff */
[----:B------:R-:W2:Y:S04]  /*0670*/  LDG.E R0, desc[UR4][R8.64+0x4] ;  /* 0x0000040408007981 */ /* 0x000ea8000c1e1900 */
[----:B------:R-:W2:Y:S02]  /*0680*/  LDL R3, [R2] ;  /* 0x0000000002037983 */ /* 0x000ea40000100800 */
[----:B--2---:R-:W-:-:S05]  /*0690*/  IMAD.IADD R0, R0, 0x1, R3 ;  /* 0x0000000100007824 */ /* 0x004fca00078e0203 */
[----:B------:R-:W-:-:S13]  /*06a0*/  ISETP.NE.AND P0, PT, R0, 0x1, PT ;  /* 0x000000010000780c */ /* 0x000fda0003f05270 */
[----:B------:R-:W-:Y:S05]  /*06b0*/  @P0 BREAK.RELIABLE B1 ;  /* 0x0000000000010942 */ /* 0x000fea0003800100 */
[----:B------:R-:W-:Y:S05]  /*06c0*/  @P0 BRA `(.L_x_6) ;  /* 0x0000000000080947 */ /* 0x000fea0003800000 */
.L_x_5:
[----:B------:R-:W-:Y:S05]  /*06d0*/  BSYNC.RELIABLE B1 ;  /* 0x0000000000017941 */ /* 0x000fea0003800100 */
.L_x_4:
[----:B------:R0:W-:Y:S02]  /*06e0*/  STG.E desc[UR4][R10.64], RZ ;  /* 0x000000ff0a007986 */ /* 0x0001e4000c101904 */
.L_x_6:
[----:B------:R-:W-:Y:S05]  /*06f0*/  BSYNC.RECONVERGENT B0 ;  /* 0x0000000000007941 */ /* 0x000fea0003800200 */
.L_x_3:
[----:B------:R-:W-:Y:S05]  /*0700*/  WARPSYNC.ALL ;  /* 0x0000000000007948 */ /* 0x000fea0003800000 */
[----:B------:R-:W-:Y:S06]  /*0710*/  BAR.SYNC.DEFER_BLOCKING 0x0 ;  /* 0x0000000000007b1d */ /* 0x000fec0000010000 */
[----:B------:R-:W-:Y:S05]  /*0720*/  EXIT ;  /* 0x000000000000794d */ /* 0x000fea0003800000 */
.L_x_7:
        /* <DEDUP_REMOVED lines=13> */
.L_x_9:


//--------------------- .nv.shared.reserved.0     --------------------------
	.section	.nv.shared.reserved.0,"aw",@nobits
	.weak		__nv_reservedSMEM_offset_0_alias
	.size		__nv_reservedSMEM_offset_0_alias, 0, 64
	.other		__nv_reservedSMEM_offset_0_alias,@"STO_CUDA_RESERVED_SHARED STV_DEFAULT"
__nv_reservedSMEM_offset_0_alias:
	.zero		0
	.zero		64


//--------------------- .nv.constant0._Z11sat_Kernel2PiS_S_S_ --------------------------
	.section	.nv.constant0._Z11sat_Kernel2PiS_S_S_,"a",@progbits
	.sectionflags	@""
	.align	4
.nv.constant0._Z11sat_Kernel2PiS_S_S_:
	.zero		928


//--------------------- .nv.constant0._Z11sat_Kernel1PiS_i --------------------------
	.section	.nv.constant0._Z11sat_Kernel1PiS_i,"a",@progbits
	.sectionflags	@""
	.align	4
.nv.constant0._Z11sat_Kernel1PiS_i:
	.zero		916


//--------------------- SYMBOLS --------------------------

	.type		.nv.reservedSmem.offset0,@object
	.size		.nv.reservedSmem.offset0,0x4
